//
// Generated by NVIDIA NVVM Compiler
//
// Compiler Build ID: CL-36424714
// Cuda compilation tools, release 13.0, V13.0.88
// Based on NVVM 20.0.0
//

.version 9.0
.target sm_100
.address_size 64

	// .globl	_Z11conv_kernelPKfS0_Pfmmm
.const .align 4 .b8 c_b[4096];
.extern .shared .align 16 .b8 sIna[];

.visible .entry _Z11conv_kernelPKfS0_Pfmmm(
	.param .u64 .ptr .align 1 _Z11conv_kernelPKfS0_Pfmmm_param_0,
	.param .u64 .ptr .align 1 _Z11conv_kernelPKfS0_Pfmmm_param_1,
	.param .u64 .ptr .align 1 _Z11conv_kernelPKfS0_Pfmmm_param_2,
	.param .u64 _Z11conv_kernelPKfS0_Pfmmm_param_3,
	.param .u64 _Z11conv_kernelPKfS0_Pfmmm_param_4,
	.param .u64 _Z11conv_kernelPKfS0_Pfmmm_param_5
)
{
	.reg .pred 	%p<56>;
	.reg .b32 	%r<38>;
	.reg .b32 	%f<96>;
	.reg .b64 	%rd<97>;

	ld.param.u64 	%rd22, [_Z11conv_kernelPKfS0_Pfmmm_param_0];
	ld.param.u64 	%rd23, [_Z11conv_kernelPKfS0_Pfmmm_param_1];
	ld.param.u64 	%rd19, [_Z11conv_kernelPKfS0_Pfmmm_param_2];
	ld.param.u64 	%rd20, [_Z11conv_kernelPKfS0_Pfmmm_param_3];
	ld.param.u64 	%rd21, [_Z11conv_kernelPKfS0_Pfmmm_param_4];
	ld.param.u64 	%rd24, [_Z11conv_kernelPKfS0_Pfmmm_param_5];
	cvta.to.global.u64 	%rd1, %rd23;
	cvta.to.global.u64 	%rd2, %rd22;
	mov.u32 	%r20, %ctaid.x;
	mov.u32 	%r21, %ntid.x;
	mov.u32 	%r22, %tid.x;
	mad.lo.s32 	%r23, %r20, %r21, %r22;
	cvt.s64.s32 	%rd3, %r23;
	setp.le.u64 	%p1, %rd24, %rd3;
	@%p1 bra 	$L__BB0_43;
	setp.eq.s64 	%p2, %rd21, 0;
	mov.f32 	%f75, 0f00000000;
	@%p2 bra 	$L__BB0_42;
	and.b64  	%rd4, %rd21, 7;
	setp.lt.u64 	%p3, %rd21, 8;
	mov.f32 	%f75, 0f00000000;
	mov.b64 	%rd95, 0;
	@%p3 bra 	$L__BB0_21;
	cvt.u32.u64 	%r24, %rd3;
	and.b64  	%rd95, %rd21, -8;
	neg.s64 	%rd6, %rd95;
	add.s32 	%r37, %r24, -3;
	mov.f32 	%f75, 0f00000000;
	mov.b64 	%rd93, 0;
	mov.u64 	%rd92, %rd1;
$L__BB0_4:
	.pragma "nounroll";
	add.s32 	%r3, %r37, 3;
	setp.lt.s32 	%p4, %r3, 0;
	cvt.s64.s32 	%rd27, %r3;
	setp.le.u64 	%p5, %rd20, %rd27;
	or.pred  	%p6, %p4, %p5;
	@%p6 bra 	$L__BB0_6;
	mul.wide.u32 	%rd28, %r3, 4;
	add.s64 	%rd29, %rd2, %rd28;
	ld.global.f32 	%f42, [%rd29];
	ld.global.f32 	%f43, [%rd92];
	fma.rn.f32 	%f75, %f42, %f43, %f75;
$L__BB0_6:
	add.s32 	%r4, %r37, 2;
	setp.lt.s32 	%p7, %r4, 0;
	cvt.s64.s32 	%rd30, %r4;
	setp.le.u64 	%p8, %rd20, %rd30;
	shl.b64 	%rd31, %rd93, 2;
	and.b64  	%rd32, %rd31, 17179869152;
	add.s64 	%rd9, %rd1, %rd32;
	or.pred  	%p9, %p7, %p8;
	@%p9 bra 	$L__BB0_8;
	mul.wide.u32 	%rd33, %r4, 4;
	add.s64 	%rd34, %rd2, %rd33;
	ld.global.f32 	%f44, [%rd34];
	ld.global.f32 	%f45, [%rd9+4];
	fma.rn.f32 	%f75, %f44, %f45, %f75;
$L__BB0_8:
	add.s32 	%r5, %r37, 1;
	setp.lt.s32 	%p10, %r5, 0;
	cvt.s64.s32 	%rd35, %r5;
	setp.le.u64 	%p11, %rd20, %rd35;
	or.pred  	%p12, %p10, %p11;
	@%p12 bra 	$L__BB0_10;
	mul.wide.u32 	%rd36, %r5, 4;
	add.s64 	%rd37, %rd2, %rd36;
	ld.global.f32 	%f46, [%rd37];
	ld.global.f32 	%f47, [%rd9+8];
	fma.rn.f32 	%f75, %f46, %f47, %f75;
$L__BB0_10:
	add.s32 	%r6, %r37, -4;
	setp.lt.s32 	%p13, %r37, 0;
	cvt.s64.s32 	%rd38, %r37;
	setp.le.u64 	%p14, %rd20, %rd38;
	or.pred  	%p15, %p13, %p14;
	@%p15 bra 	$L__BB0_12;
	mul.wide.u32 	%rd39, %r37, 4;
	add.s64 	%rd40, %rd2, %rd39;
	ld.global.f32 	%f48, [%rd40];
	ld.global.f32 	%f49, [%rd9+12];
	fma.rn.f32 	%f75, %f48, %f49, %f75;
$L__BB0_12:
	add.s32 	%r7, %r37, -1;
	setp.lt.s32 	%p16, %r7, 0;
	cvt.s64.s32 	%rd41, %r7;
	setp.le.u64 	%p17, %rd20, %rd41;
	or.pred  	%p18, %p16, %p17;
	@%p18 bra 	$L__BB0_14;
	mul.wide.u32 	%rd42, %r7, 4;
	add.s64 	%rd43, %rd2, %rd42;
	ld.global.f32 	%f50, [%rd43];
	ld.global.f32 	%f51, [%rd9+16];
	fma.rn.f32 	%f75, %f50, %f51, %f75;
$L__BB0_14:
	add.s32 	%r8, %r37, -2;
	setp.lt.s32 	%p19, %r8, 0;
	cvt.s64.s32 	%rd44, %r8;
	setp.le.u64 	%p20, %rd20, %rd44;
	or.pred  	%p21, %p19, %p20;
	@%p21 bra 	$L__BB0_16;
	mul.wide.u32 	%rd45, %r8, 4;
	add.s64 	%rd46, %rd2, %rd45;
	ld.global.f32 	%f52, [%rd46];
	ld.global.f32 	%f53, [%rd9+20];
	fma.rn.f32 	%f75, %f52, %f53, %f75;
$L__BB0_16:
	add.s32 	%r9, %r37, -3;
	setp.lt.s32 	%p22, %r9, 0;
	cvt.s64.s32 	%rd47, %r9;
	setp.le.u64 	%p23, %rd20, %rd47;
	or.pred  	%p24, %p22, %p23;
	@%p24 bra 	$L__BB0_18;
	mul.wide.u32 	%rd48, %r9, 4;
	add.s64 	%rd49, %rd2, %rd48;
	ld.global.f32 	%f54, [%rd49];
	ld.global.f32 	%f55, [%rd9+24];
	fma.rn.f32 	%f75, %f54, %f55, %f75;
$L__BB0_18:
	setp.lt.s32 	%p25, %r6, 0;
	cvt.s64.s32 	%rd50, %r6;
	setp.le.u64 	%p26, %rd20, %rd50;
	or.pred  	%p27, %p25, %p26;
	@%p27 bra 	$L__BB0_20;
	mul.wide.u32 	%rd51, %r6, 4;
	add.s64 	%rd52, %rd2, %rd51;
	ld.global.f32 	%f56, [%rd52];
	ld.global.f32 	%f57, [%rd9+28];
	fma.rn.f32 	%f75, %f56, %f57, %f75;
$L__BB0_20:
	add.s64 	%rd93, %rd93, 8;
	add.s64 	%rd53, %rd6, %rd93;
	add.s32 	%r37, %r37, -8;
	add.s64 	%rd92, %rd92, 32;
	setp.ne.s64 	%p28, %rd53, 0;
	@%p28 bra 	$L__BB0_4;
$L__BB0_21:
	setp.eq.s64 	%p29, %rd4, 0;
	@%p29 bra 	$L__BB0_42;
	and.b64  	%rd13, %rd21, 3;
	setp.lt.u64 	%p30, %rd4, 4;
	@%p30 bra 	$L__BB0_32;
	cvt.u32.u64 	%r25, %rd3;
	cvt.u32.u64 	%r11, %rd95;
	sub.s32 	%r12, %r25, %r11;
	setp.lt.s32 	%p31, %r12, 0;
	cvt.s64.s32 	%rd54, %r12;
	setp.le.u64 	%p32, %rd20, %rd54;
	or.pred  	%p33, %p31, %p32;
	@%p33 bra 	$L__BB0_25;
	mul.wide.u32 	%rd55, %r12, 4;
	add.s64 	%rd56, %rd2, %rd55;
	ld.global.f32 	%f59, [%rd56];
	shl.b64 	%rd57, %rd95, 2;
	add.s64 	%rd58, %rd1, %rd57;
	ld.global.f32 	%f60, [%rd58];
	fma.rn.f32 	%f75, %f59, %f60, %f75;
$L__BB0_25:
	not.b32 	%r27, %r11;
	add.s32 	%r13, %r25, %r27;
	setp.lt.s32 	%p34, %r13, 0;
	cvt.s64.s32 	%rd59, %r13;
	setp.le.u64 	%p35, %rd20, %rd59;
	shl.b64 	%rd60, %rd95, 2;
	and.b64  	%rd61, %rd60, 17179869180;
	add.s64 	%rd14, %rd1, %rd61;
	or.pred  	%p36, %p34, %p35;
	@%p36 bra 	$L__BB0_27;
	mul.wide.u32 	%rd62, %r13, 4;
	add.s64 	%rd63, %rd2, %rd62;
	ld.global.f32 	%f61, [%rd63];
	ld.global.f32 	%f62, [%rd14+4];
	fma.rn.f32 	%f75, %f61, %f62, %f75;
$L__BB0_27:
	add.s32 	%r14, %r12, -2;
	setp.lt.s32 	%p37, %r14, 0;
	cvt.s64.s32 	%rd64, %r14;
	setp.le.u64 	%p38, %rd20, %rd64;
	or.pred  	%p39, %p37, %p38;
	@%p39 bra 	$L__BB0_29;
	mul.wide.u32 	%rd65, %r14, 4;
	add.s64 	%rd66, %rd2, %rd65;
	ld.global.f32 	%f63, [%rd66];
	ld.global.f32 	%f64, [%rd14+8];
	fma.rn.f32 	%f75, %f63, %f64, %f75;
$L__BB0_29:
	add.s32 	%r15, %r12, -3;
	setp.lt.s32 	%p40, %r15, 0;
	cvt.s64.s32 	%rd67, %r15;
	setp.le.u64 	%p41, %rd20, %rd67;
	or.pred  	%p42, %p40, %p41;
	@%p42 bra 	$L__BB0_31;
	mul.wide.u32 	%rd68, %r15, 4;
	add.s64 	%rd69, %rd2, %rd68;
	ld.global.f32 	%f65, [%rd69];
	ld.global.f32 	%f66, [%rd14+12];
	fma.rn.f32 	%f75, %f65, %f66, %f75;
$L__BB0_31:
	add.s64 	%rd70, %rd95, 4;
	and.b64  	%rd95, %rd70, 4294967295;
$L__BB0_32:
	setp.eq.s64 	%p43, %rd13, 0;
	@%p43 bra 	$L__BB0_42;
	setp.eq.s64 	%p44, %rd13, 1;
	@%p44 bra 	$L__BB0_39;
	cvt.u32.u64 	%r32, %rd3;
	cvt.u32.u64 	%r16, %rd95;
	sub.s32 	%r17, %r32, %r16;
	setp.lt.s32 	%p45, %r17, 0;
	cvt.s64.s32 	%rd71, %r17;
	setp.le.u64 	%p46, %rd20, %rd71;
	or.pred  	%p47, %p45, %p46;
	@%p47 bra 	$L__BB0_36;
	mul.wide.u32 	%rd72, %r17, 4;
	add.s64 	%rd73, %rd2, %rd72;
	ld.global.f32 	%f68, [%rd73];
	shl.b64 	%rd74, %rd95, 2;
	add.s64 	%rd75, %rd1, %rd74;
	ld.global.f32 	%f69, [%rd75];
	fma.rn.f32 	%f75, %f68, %f69, %f75;
$L__BB0_36:
	not.b32 	%r34, %r16;
	add.s32 	%r18, %r32, %r34;
	setp.lt.s32 	%p48, %r18, 0;
	cvt.s64.s32 	%rd76, %r18;
	setp.le.u64 	%p49, %rd20, %rd76;
	or.pred  	%p50, %p48, %p49;
	@%p50 bra 	$L__BB0_38;
	mul.wide.u32 	%rd77, %r18, 4;
	add.s64 	%rd78, %rd2, %rd77;
	ld.global.f32 	%f70, [%rd78];
	shl.b64 	%rd79, %rd95, 2;
	and.b64  	%rd80, %rd79, 17179869180;
	add.s64 	%rd81, %rd1, %rd80;
	ld.global.f32 	%f71, [%rd81+4];
	fma.rn.f32 	%f75, %f70, %f71, %f75;
$L__BB0_38:
	add.s64 	%rd82, %rd95, 2;
	and.b64  	%rd95, %rd82, 4294967295;
$L__BB0_39:
	and.b64  	%rd83, %rd21, 1;
	setp.eq.b64 	%p51, %rd83, 1;
	not.pred 	%p52, %p51;
	@%p52 bra 	$L__BB0_42;
	cvt.u32.u64 	%r35, %rd3;
	cvt.u32.u64 	%r36, %rd95;
	sub.s32 	%r19, %r35, %r36;
	setp.lt.s32 	%p53, %r19, 0;
	cvt.s64.s32 	%rd84, %r19;
	setp.le.u64 	%p54, %rd20, %rd84;
	or.pred  	%p55, %p53, %p54;
	@%p55 bra 	$L__BB0_42;
	mul.wide.u32 	%rd85, %r19, 4;
	add.s64 	%rd86, %rd2, %rd85;
	ld.global.f32 	%f72, [%rd86];
	shl.b64 	%rd87, %rd95, 2;
	add.s64 	%rd88, %rd1, %rd87;
	ld.global.f32 	%f73, [%rd88];
	fma.rn.f32 	%f75, %f72, %f73, %f75;
$L__BB0_42:
	cvta.to.global.u64 	%rd89, %rd19;
	shl.b64 	%rd90, %rd3, 2;
	add.s64 	%rd91, %rd89, %rd90;
	st.global.f32 	[%rd91], %f75;
$L__BB0_43:
	ret;

}
	// .globl	_Z12conv2_kernelPKfS0_Pfmmm
.visible .entry _Z12conv2_kernelPKfS0_Pfmmm(
	.param .u64 .ptr .align 1 _Z12conv2_kernelPKfS0_Pfmmm_param_0,
	.param .u64 .ptr .align 1 _Z12conv2_kernelPKfS0_Pfmmm_param_1,
	.param .u64 .ptr .align 1 _Z12conv2_kernelPKfS0_Pfmmm_param_2,
	.param .u64 _Z12conv2_kernelPKfS0_Pfmmm_param_3,
	.param .u64 _Z12conv2_kernelPKfS0_Pfmmm_param_4,
	.param .u64 _Z12conv2_kernelPKfS0_Pfmmm_param_5
)
{
	.reg .pred 	%p<28>;
	.reg .b32 	%r<33>;
	.reg .b32 	%f<56>;
	.reg .b64 	%rd<57>;

	ld.param.u64 	%rd17, [_Z12conv2_kernelPKfS0_Pfmmm_param_0];
	ld.param.u64 	%rd18, [_Z12conv2_kernelPKfS0_Pfmmm_param_1];
	ld.param.u64 	%rd14, [_Z12conv2_kernelPKfS0_Pfmmm_param_2];
	ld.param.u64 	%rd15, [_Z12conv2_kernelPKfS0_Pfmmm_param_3];
	ld.param.u64 	%rd16, [_Z12conv2_kernelPKfS0_Pfmmm_param_4];
	ld.param.u64 	%rd19, [_Z12conv2_kernelPKfS0_Pfmmm_param_5];
	cvta.to.global.u64 	%rd1, %rd18;
	cvta.to.global.u64 	%rd2, %rd17;
	mov.u32 	%r13, %ctaid.x;
	mov.u32 	%r1, %ntid.x;
	mov.u32 	%r2, %tid.x;
	mad.lo.s32 	%r14, %r13, %r1, %r2;
	cvt.s64.s32 	%rd3, %r14;
	setp.le.u64 	%p1, %rd19, %rd3;
	@%p1 bra 	$L__BB1_31;
	setp.le.u64 	%p2, %rd15, %rd3;
	@%p2 bra 	$L__BB1_3;
	shl.b64 	%rd20, %rd3, 2;
	add.s64 	%rd21, %rd2, %rd20;
	ld.global.f32 	%f21, [%rd21];
	shl.b32 	%r15, %r2, 2;
	mov.u32 	%r16, sIna;
	add.s32 	%r17, %r16, %r15;
	st.shared.f32 	[%r17], %f21;
$L__BB1_3:
	bar.sync 	0;
	setp.eq.s64 	%p3, %rd16, 0;
	mov.f32 	%f50, 0f00000000;
	@%p3 bra 	$L__BB1_30;
	cvt.u32.u64 	%r18, %rd3;
	cvt.u32.u64 	%r19, %rd16;
	sub.s32 	%r20, %r18, %r19;
	add.s32 	%r3, %r20, 1;
	sub.s32 	%r21, %r2, %r19;
	add.s32 	%r4, %r21, 1;
	and.b64  	%rd55, %rd16, 3;
	setp.lt.u64 	%p4, %rd16, 4;
	mov.f32 	%f50, 0f00000000;
	mov.b64 	%rd56, 0;
	@%p4 bra 	$L__BB1_23;
	and.b64  	%rd56, %rd16, -4;
	mov.f32 	%f50, 0f00000000;
	mov.b64 	%rd53, 0;
	mov.u32 	%r24, sIna;
$L__BB1_6:
	cvt.u32.u64 	%r22, %rd53;
	add.s32 	%r5, %r3, %r22;
	add.s32 	%r6, %r4, %r22;
	shl.b32 	%r23, %r6, 2;
	setp.ge.u32 	%p5, %r6, %r1;
	add.s32 	%r25, %r23, %r24;
	add.s32 	%r7, %r25, -4;
	@%p5 bra 	$L__BB1_8;
	ld.shared.f32 	%f28, [%r7+4];
	shl.b64 	%rd29, %rd53, 2;
	add.s64 	%rd30, %rd1, %rd29;
	ld.global.f32 	%f29, [%rd30];
	fma.rn.f32 	%f50, %f28, %f29, %f50;
	bra.uni 	$L__BB1_10;
$L__BB1_8:
	setp.lt.s32 	%p6, %r5, 0;
	cvt.s64.s32 	%rd24, %r5;
	setp.le.u64 	%p7, %rd15, %rd24;
	or.pred  	%p8, %p6, %p7;
	@%p8 bra 	$L__BB1_10;
	mul.wide.u32 	%rd25, %r5, 4;
	add.s64 	%rd26, %rd2, %rd25;
	ld.global.f32 	%f26, [%rd26];
	shl.b64 	%rd27, %rd53, 2;
	add.s64 	%rd28, %rd1, %rd27;
	ld.global.f32 	%f27, [%rd28];
	fma.rn.f32 	%f50, %f26, %f27, %f50;
$L__BB1_10:
	add.s32 	%r8, %r5, 1;
	add.s32 	%r26, %r6, 1;
	setp.lt.u32 	%p9, %r26, %r1;
	shl.b64 	%rd31, %rd53, 2;
	and.b64  	%rd32, %rd31, 17179869168;
	add.s64 	%rd7, %rd1, %rd32;
	@%p9 bra 	$L__BB1_13;
	setp.lt.s32 	%p10, %r8, 0;
	cvt.s64.s32 	%rd33, %r8;
	setp.le.u64 	%p11, %rd15, %rd33;
	or.pred  	%p12, %p10, %p11;
	@%p12 bra 	$L__BB1_14;
	mul.wide.u32 	%rd34, %r8, 4;
	add.s64 	%rd35, %rd2, %rd34;
	ld.global.f32 	%f30, [%rd35];
	ld.global.f32 	%f31, [%rd7+4];
	fma.rn.f32 	%f50, %f30, %f31, %f50;
	bra.uni 	$L__BB1_14;
$L__BB1_13:
	ld.shared.f32 	%f32, [%r7+8];
	ld.global.f32 	%f33, [%rd7+4];
	fma.rn.f32 	%f50, %f32, %f33, %f50;
$L__BB1_14:
	add.s32 	%r9, %r5, 2;
	add.s32 	%r27, %r6, 2;
	setp.lt.u32 	%p13, %r27, %r1;
	@%p13 bra 	$L__BB1_17;
	setp.lt.s32 	%p14, %r9, 0;
	cvt.s64.s32 	%rd36, %r9;
	setp.le.u64 	%p15, %rd15, %rd36;
	or.pred  	%p16, %p14, %p15;
	@%p16 bra 	$L__BB1_18;
	mul.wide.u32 	%rd37, %r9, 4;
	add.s64 	%rd38, %rd2, %rd37;
	ld.global.f32 	%f34, [%rd38];
	ld.global.f32 	%f35, [%rd7+8];
	fma.rn.f32 	%f50, %f34, %f35, %f50;
	bra.uni 	$L__BB1_18;
$L__BB1_17:
	ld.shared.f32 	%f36, [%r7+12];
	ld.global.f32 	%f37, [%rd7+8];
	fma.rn.f32 	%f50, %f36, %f37, %f50;
$L__BB1_18:
	add.s32 	%r10, %r5, 3;
	add.s32 	%r28, %r6, 3;
	setp.lt.u32 	%p17, %r28, %r1;
	@%p17 bra 	$L__BB1_21;
	setp.lt.s32 	%p18, %r10, 0;
	cvt.s64.s32 	%rd39, %r10;
	setp.le.u64 	%p19, %rd15, %rd39;
	or.pred  	%p20, %p18, %p19;
	@%p20 bra 	$L__BB1_22;
	mul.wide.u32 	%rd40, %r10, 4;
	add.s64 	%rd41, %rd2, %rd40;
	ld.global.f32 	%f38, [%rd41];
	ld.global.f32 	%f39, [%rd7+12];
	fma.rn.f32 	%f50, %f38, %f39, %f50;
	bra.uni 	$L__BB1_22;
$L__BB1_21:
	ld.shared.f32 	%f40, [%r7+16];
	ld.global.f32 	%f41, [%rd7+12];
	fma.rn.f32 	%f50, %f40, %f41, %f50;
$L__BB1_22:
	add.s64 	%rd53, %rd53, 4;
	setp.ne.s64 	%p21, %rd53, %rd56;
	@%p21 bra 	$L__BB1_6;
$L__BB1_23:
	setp.eq.s64 	%p22, %rd55, 0;
	@%p22 bra 	$L__BB1_30;
	mov.u32 	%r31, sIna;
$L__BB1_25:
	.pragma "nounroll";
	cvt.u32.u64 	%r29, %rd56;
	add.s32 	%r11, %r3, %r29;
	add.s32 	%r12, %r4, %r29;
	setp.lt.u32 	%p23, %r12, %r1;
	@%p23 bra 	$L__BB1_28;
	setp.lt.s32 	%p24, %r11, 0;
	cvt.s64.s32 	%rd42, %r11;
	setp.le.u64 	%p25, %rd15, %rd42;
	or.pred  	%p26, %p24, %p25;
	@%p26 bra 	$L__BB1_29;
	mul.wide.u32 	%rd43, %r11, 4;
	add.s64 	%rd44, %rd2, %rd43;
	ld.global.f32 	%f42, [%rd44];
	shl.b64 	%rd45, %rd56, 2;
	add.s64 	%rd46, %rd1, %rd45;
	ld.global.f32 	%f43, [%rd46];
	fma.rn.f32 	%f50, %f42, %f43, %f50;
	bra.uni 	$L__BB1_29;
$L__BB1_28:
	shl.b32 	%r30, %r12, 2;
	add.s32 	%r32, %r30, %r31;
	ld.shared.f32 	%f44, [%r32];
	shl.b64 	%rd47, %rd56, 2;
	add.s64 	%rd48, %rd1, %rd47;
	ld.global.f32 	%f45, [%rd48];
	fma.rn.f32 	%f50, %f44, %f45, %f50;
$L__BB1_29:
	add.s64 	%rd49, %rd56, 1;
	and.b64  	%rd56, %rd49, 4294967295;
	add.s64 	%rd55, %rd55, -1;
	setp.ne.s64 	%p27, %rd55, 0;
	@%p27 bra 	$L__BB1_25;
$L__BB1_30:
	cvta.to.global.u64 	%rd50, %rd14;
	shl.b64 	%rd51, %rd3, 2;
	add.s64 	%rd52, %rd50, %rd51;
	st.global.f32 	[%rd52], %f50;
$L__BB1_31:
	ret;

}
	// .globl	_Z12conv3_kernelPKfPfmmm
.visible .entry _Z12conv3_kernelPKfPfmmm(
	.param .u64 .ptr .align 1 _Z12conv3_kernelPKfPfmmm_param_0,
	.param .u64 .ptr .align 1 _Z12conv3_kernelPKfPfmmm_param_1,
	.param .u64 _Z12conv3_kernelPKfPfmmm_param_2,
	.param .u64 _Z12conv3_kernelPKfPfmmm_param_3,
	.param .u64 _Z12conv3_kernelPKfPfmmm_param_4
)
{
	.reg .pred 	%p<28>;
	.reg .b32 	%r<33>;
	.reg .b32 	%f<56>;
	.reg .b64 	%rd<60>;

	ld.param.u64 	%rd16, [_Z12conv3_kernelPKfPfmmm_param_0];
	ld.param.u64 	%rd13, [_Z12conv3_kernelPKfPfmmm_param_1];
	ld.param.u64 	%rd14, [_Z12conv3_kernelPKfPfmmm_param_2];
	ld.param.u64 	%rd15, [_Z12conv3_kernelPKfPfmmm_param_3];
	ld.param.u64 	%rd17, [_Z12conv3_kernelPKfPfmmm_param_4];
	cvta.to.global.u64 	%rd1, %rd16;
	mov.u32 	%r13, %ctaid.x;
	mov.u32 	%r1, %ntid.x;
	mov.u32 	%r2, %tid.x;
	mad.lo.s32 	%r14, %r13, %r1, %r2;
	cvt.s64.s32 	%rd2, %r14;
	setp.le.u64 	%p1, %rd17, %rd2;
	@%p1 bra 	$L__BB2_31;
	setp.le.u64 	%p2, %rd14, %rd2;
	@%p2 bra 	$L__BB2_3;
	shl.b64 	%rd18, %rd2, 2;
	add.s64 	%rd19, %rd1, %rd18;
	ld.global.f32 	%f21, [%rd19];
	shl.b32 	%r15, %r2, 2;
	mov.u32 	%r16, sIna;
	add.s32 	%r17, %r16, %r15;
	st.shared.f32 	[%r17], %f21;
$L__BB2_3:
	bar.sync 	0;
	setp.eq.s64 	%p3, %rd15, 0;
	mov.f32 	%f50, 0f00000000;
	@%p3 bra 	$L__BB2_30;
	cvt.u32.u64 	%r18, %rd2;
	cvt.u32.u64 	%r19, %rd15;
	sub.s32 	%r20, %r18, %r19;
	add.s32 	%r3, %r20, 1;
	sub.s32 	%r21, %r2, %r19;
	add.s32 	%r4, %r21, 1;
	and.b64  	%rd58, %rd15, 3;
	setp.lt.u64 	%p4, %rd15, 4;
	mov.f32 	%f50, 0f00000000;
	mov.b64 	%rd59, 0;
	@%p4 bra 	$L__BB2_23;
	and.b64  	%rd59, %rd15, -4;
	mov.f32 	%f50, 0f00000000;
	mov.b64 	%rd56, 0;
	mov.u32 	%r24, sIna;
$L__BB2_6:
	cvt.u32.u64 	%r22, %rd56;
	add.s32 	%r5, %r3, %r22;
	add.s32 	%r6, %r4, %r22;
	shl.b32 	%r23, %r6, 2;
	setp.ge.u32 	%p5, %r6, %r1;
	add.s32 	%r25, %r23, %r24;
	add.s32 	%r7, %r25, -4;
	@%p5 bra 	$L__BB2_8;
	ld.shared.f32 	%f28, [%r7+4];
	shl.b64 	%rd28, %rd56, 2;
	mov.u64 	%rd29, c_b;
	add.s64 	%rd30, %rd29, %rd28;
	ld.const.f32 	%f29, [%rd30];
	fma.rn.f32 	%f50, %f28, %f29, %f50;
	bra.uni 	$L__BB2_10;
$L__BB2_8:
	setp.lt.s32 	%p6, %r5, 0;
	cvt.s64.s32 	%rd22, %r5;
	setp.le.u64 	%p7, %rd14, %rd22;
	or.pred  	%p8, %p6, %p7;
	@%p8 bra 	$L__BB2_10;
	mul.wide.u32 	%rd23, %r5, 4;
	add.s64 	%rd24, %rd1, %rd23;
	ld.global.f32 	%f26, [%rd24];
	shl.b64 	%rd25, %rd56, 2;
	mov.u64 	%rd26, c_b;
	add.s64 	%rd27, %rd26, %rd25;
	ld.const.f32 	%f27, [%rd27];
	fma.rn.f32 	%f50, %f26, %f27, %f50;
$L__BB2_10:
	add.s32 	%r8, %r5, 1;
	add.s32 	%r26, %r6, 1;
	setp.lt.u32 	%p9, %r26, %r1;
	shl.b64 	%rd31, %rd56, 2;
	and.b64  	%rd32, %rd31, 17179869168;
	mov.u64 	%rd33, c_b;
	add.s64 	%rd6, %rd33, %rd32;
	@%p9 bra 	$L__BB2_13;
	setp.lt.s32 	%p10, %r8, 0;
	cvt.s64.s32 	%rd34, %r8;
	setp.le.u64 	%p11, %rd14, %rd34;
	or.pred  	%p12, %p10, %p11;
	@%p12 bra 	$L__BB2_14;
	mul.wide.u32 	%rd35, %r8, 4;
	add.s64 	%rd36, %rd1, %rd35;
	ld.global.f32 	%f30, [%rd36];
	ld.const.f32 	%f31, [%rd6+4];
	fma.rn.f32 	%f50, %f30, %f31, %f50;
	bra.uni 	$L__BB2_14;
$L__BB2_13:
	ld.shared.f32 	%f32, [%r7+8];
	ld.const.f32 	%f33, [%rd6+4];
	fma.rn.f32 	%f50, %f32, %f33, %f50;
$L__BB2_14:
	add.s32 	%r9, %r5, 2;
	add.s32 	%r27, %r6, 2;
	setp.lt.u32 	%p13, %r27, %r1;
	@%p13 bra 	$L__BB2_17;
	setp.lt.s32 	%p14, %r9, 0;
	cvt.s64.s32 	%rd37, %r9;
	setp.le.u64 	%p15, %rd14, %rd37;
	or.pred  	%p16, %p14, %p15;
	@%p16 bra 	$L__BB2_18;
	mul.wide.u32 	%rd38, %r9, 4;
	add.s64 	%rd39, %rd1, %rd38;
	ld.global.f32 	%f34, [%rd39];
	ld.const.f32 	%f35, [%rd6+8];
	fma.rn.f32 	%f50, %f34, %f35, %f50;
	bra.uni 	$L__BB2_18;
$L__BB2_17:
	ld.shared.f32 	%f36, [%r7+12];
	ld.const.f32 	%f37, [%rd6+8];
	fma.rn.f32 	%f50, %f36, %f37, %f50;
$L__BB2_18:
	add.s32 	%r10, %r5, 3;
	add.s32 	%r28, %r6, 3;
	setp.lt.u32 	%p17, %r28, %r1;
	@%p17 bra 	$L__BB2_21;
	setp.lt.s32 	%p18, %r10, 0;
	cvt.s64.s32 	%rd40, %r10;
	setp.le.u64 	%p19, %rd14, %rd40;
	or.pred  	%p20, %p18, %p19;
	@%p20 bra 	$L__BB2_22;
	mul.wide.u32 	%rd41, %r10, 4;
	add.s64 	%rd42, %rd1, %rd41;
	ld.global.f32 	%f38, [%rd42];
	ld.const.f32 	%f39, [%rd6+12];
	fma.rn.f32 	%f50, %f38, %f39, %f50;
	bra.uni 	$L__BB2_22;
$L__BB2_21:
	ld.shared.f32 	%f40, [%r7+16];
	ld.const.f32 	%f41, [%rd6+12];
	fma.rn.f32 	%f50, %f40, %f41, %f50;
$L__BB2_22:
	add.s64 	%rd56, %rd56, 4;
	setp.ne.s64 	%p21, %rd56, %rd59;
	@%p21 bra 	$L__BB2_6;
$L__BB2_23:
	setp.eq.s64 	%p22, %rd58, 0;
	@%p22 bra 	$L__BB2_30;
	mov.u32 	%r31, sIna;
	mov.u64 	%rd50, c_b;
$L__BB2_25:
	.pragma "nounroll";
	cvt.u32.u64 	%r29, %rd59;
	add.s32 	%r11, %r3, %r29;
	add.s32 	%r12, %r4, %r29;
	setp.lt.u32 	%p23, %r12, %r1;
	@%p23 bra 	$L__BB2_28;
	setp.lt.s32 	%p24, %r11, 0;
	cvt.s64.s32 	%rd43, %r11;
	setp.le.u64 	%p25, %rd14, %rd43;
	or.pred  	%p26, %p24, %p25;
	@%p26 bra 	$L__BB2_29;
	mul.wide.u32 	%rd44, %r11, 4;
	add.s64 	%rd45, %rd1, %rd44;
	ld.global.f32 	%f42, [%rd45];
	shl.b64 	%rd46, %rd59, 2;
	add.s64 	%rd48, %rd50, %rd46;
	ld.const.f32 	%f43, [%rd48];
	fma.rn.f32 	%f50, %f42, %f43, %f50;
	bra.uni 	$L__BB2_29;
$L__BB2_28:
	shl.b32 	%r30, %r12, 2;
	add.s32 	%r32, %r30, %r31;
	ld.shared.f32 	%f44, [%r32];
	shl.b64 	%rd49, %rd59, 2;
	add.s64 	%rd51, %rd50, %rd49;
	ld.const.f32 	%f45, [%rd51];
	fma.rn.f32 	%f50, %f44, %f45, %f50;
$L__BB2_29:
	add.s64 	%rd52, %rd59, 1;
	and.b64  	%rd59, %rd52, 4294967295;
	add.s64 	%rd58, %rd58, -1;
	setp.ne.s64 	%p27, %rd58, 0;
	@%p27 bra 	$L__BB2_25;
$L__BB2_30:
	cvta.to.global.u64 	%rd53, %rd13;
	shl.b64 	%rd54, %rd2, 2;
	add.s64 	%rd55, %rd53, %rd54;
	st.global.f32 	[%rd55], %f50;
$L__BB2_31:
	ret;

}


// ===== COMPILED SASS (sm_100) =====

	.target	sm_100

	.elftype	@"ET_EXEC"


//--------------------- .note.nv.tkinfo           --------------------------
	.section	.note.nv.tkinfo,"",@"SHT_NOTE"
	.sectionflags	@"SHF_NOTE_NV_TKINFO"
	.tkinfo
        /*0018*/ 	.word	0x00000002
        /*0030*/ 	.string	""
        /*0030*/ 	.string	"ptxas"
        /*0030*/ 	.string	"Cuda compilation tools, release 13.0, V13.0.88"
        /*0030*/ 	.string	"Build cuda_13.0.r13.0/compiler.36424714_0"
        /*0030*/ 	.string	"-arch sm_100 -m 64 "



//--------------------- .note.nv.cuinfo           --------------------------
	.section	.note.nv.cuinfo,"",@"SHT_NOTE"
	.sectionflags	@"SHF_NOTE_NV_CUINFO"
        /*0018*/ 	.short	0x0002
        /*001a*/ 	.short	0x0064
        /*001c*/ 	.short	0x0082
	.zero		2


//--------------------- .nv.info                  --------------------------
	.section	.nv.info,"",@"SHT_CUDA_INFO"
	.align	4


	//----- nvinfo : EIATTR_REGCOUNT
	.align		4
        /*0000*/ 	.byte	0x04, 0x2f
        /*0002*/ 	.short	(.L_2 - .L_1)
	.align		4
.L_1:
        /*0004*/ 	.word	index@(_Z11conv_kernelPKfS0_Pfmmm)
        /*0008*/ 	.word	0x00000020


	//----- nvinfo : EIATTR_FRAME_SIZE
	.align		4
.L_2:
        /*000c*/ 	.byte	0x04, 0x11
        /*000e*/ 	.short	(.L_4 - .L_3)
	.align		4
.L_3:
        /*0010*/ 	.word	index@(_Z11conv_kernelPKfS0_Pfmmm)
        /*0014*/ 	.word	0x00000000


	//----- nvinfo : EIATTR_REGCOUNT
	.align		4
.L_4:
        /*0018*/ 	.byte	0x04, 0x2f
        /*001a*/ 	.short	(.L_6 - .L_5)
	.align		4
.L_5:
        /*001c*/ 	.word	index@(_Z12conv2_kernelPKfS0_Pfmmm)
        /*0020*/ 	.word	0x00000018


	//----- nvinfo : EIATTR_FRAME_SIZE
	.align		4
.L_6:
        /*0024*/ 	.byte	0x04, 0x11
        /*0026*/ 	.short	(.L_8 - .L_7)
	.align		4
.L_7:
        /*0028*/ 	.word	index@(_Z12conv2_kernelPKfS0_Pfmmm)
        /*002c*/ 	.word	0x00000000


	//----- nvinfo : EIATTR_REGCOUNT
	.align		4
.L_8:
        /*0030*/ 	.byte	0x04, 0x2f
        /*0032*/ 	.short	(.L_10 - .L_9)
	.align		4
.L_9:
        /*0034*/ 	.word	index@(_Z12conv3_kernelPKfPfmmm)
        /*0038*/ 	.word	0x00000018


	//----- nvinfo : EIATTR_FRAME_SIZE
	.align		4
.L_10:
        /*003c*/ 	.byte	0x04, 0x11
        /*003e*/ 	.short	(.L_12 - .L_11)
	.align		4
.L_11:
        /*0040*/ 	.word	index@(_Z12conv3_kernelPKfPfmmm)
        /*0044*/ 	.word	0x00000000


	//----- nvinfo : EIATTR_MIN_STACK_SIZE
	.align		4
.L_12:
        /*0048*/ 	.byte	0x04, 0x12
        /*004a*/ 	.short	(.L_14 - .L_13)
	.align		4
.L_13:
        /*004c*/ 	.word	index@(_Z12conv3_kernelPKfPfmmm)
        /*0050*/ 	.word	0x00000000


	//----- nvinfo : EIATTR_MIN_STACK_SIZE
	.align		4
.L_14:
        /*0054*/ 	.byte	0x04, 0x12
        /*0056*/ 	.short	(.L_16 - .L_15)
	.align		4
.L_15:
        /*0058*/ 	.word	index@(_Z12conv2_kernelPKfS0_Pfmmm)
        /*005c*/ 	.word	0x00000000


	//----- nvinfo : EIATTR_MIN_STACK_SIZE
	.align		4
.L_16:
        /*0060*/ 	.byte	0x04, 0x12
        /*0062*/ 	.short	(.L_18 - .L_17)
	.align		4
.L_17:
        /*0064*/ 	.word	index@(_Z11conv_kernelPKfS0_Pfmmm)
        /*0068*/ 	.word	0x00000000
.L_18:


//--------------------- .nv.compat                --------------------------
	.section	.nv.compat,"",@"SHT_CUDA_COMPAT_INFO"
	.align	4
        /*0000*/ 	.byte	0x02, 0x09, 0x00, 0x00, 0x02, 0x02, 0x01, 0x00, 0x02, 0x05, 0x05, 0x00, 0x03, 0x07, 0x01, 0x01
        /*0010*/ 	.byte	0x02, 0x03, 0x00, 0x00, 0x02, 0x06, 0x01, 0x00, 0x04, 0x0b, 0x08, 0x00, 0x09, 0x00, 0x00, 0x00
        /*0020*/ 	.byte	0x00, 0x00, 0x00, 0x00


//--------------------- .nv.info._Z12conv3_kernelPKfPfmmm --------------------------
	.section	.nv.info._Z12conv3_kernelPKfPfmmm,"",@"SHT_CUDA_INFO"
	.sectionflags	@""
	.align	4


	//----- nvinfo : EIATTR_CUDA_API_VERSION
	.align		4
        /*0000*/ 	.byte	0x04, 0x37
        /*0002*/ 	.short	(.L_20 - .L_19)
.L_19:
        /*0004*/ 	.word	0x00000082


	//----- nvinfo : EIATTR_KPARAM_INFO
	.align		4
.L_20:
        /*0008*/ 	.byte	0x04, 0x17
        /*000a*/ 	.short	(.L_22 - .L_21)
.L_21:
        /*000c*/ 	.word	0x00000000
        /*0010*/ 	.short	0x0004
        /*0012*/ 	.short	0x0020
        /*0014*/ 	.byte	0x00, 0xf0, 0x21, 0x00


	//----- nvinfo : EIATTR_KPARAM_INFO
	.align		4
.L_22:
        /*0018*/ 	.byte	0x04, 0x17
        /*001a*/ 	.short	(.L_24 - .L_23)
.L_23:
        /*001c*/ 	.word	0x00000000
        /*0020*/ 	.short	0x0003
        /*0022*/ 	.short	0x0018
        /*0024*/ 	.byte	0x00, 0xf0, 0x21, 0x00


	//----- nvinfo : EIATTR_KPARAM_INFO
	.align		4
.L_24:
        /*0028*/ 	.byte	0x04, 0x17
        /*002a*/ 	.short	(.L_26 - .L_25)
.L_25:
        /*002c*/ 	.word	0x00000000
        /*0030*/ 	.short	0x0002
        /*0032*/ 	.short	0x0010
        /*0034*/ 	.byte	0x00, 0xf0, 0x21, 0x00


	//----- nvinfo : EIATTR_KPARAM_INFO
	.align		4
.L_26:
        /*0038*/ 	.byte	0x04, 0x17
        /*003a*/ 	.short	(.L_28 - .L_27)
.L_27:
        /*003c*/ 	.word	0x00000000
        /*0040*/ 	.short	0x0001
        /*0042*/ 	.short	0x0008
        /*0044*/ 	.byte	0x00, 0xf5, 0x21, 0x00


	//----- nvinfo : EIATTR_KPARAM_INFO
	.align		4
.L_28:
        /*0048*/ 	.byte	0x04, 0x17
        /*004a*/ 	.short	(.L_30 - .L_29)
.L_29:
        /*004c*/ 	.word	0x00000000
        /*0050*/ 	.short	0x0000
        /*0052*/ 	.short	0x0000
        /*0054*/ 	.byte	0x00, 0xf5, 0x21, 0x00


	//----- nvinfo : EIATTR_SPARSE_MMA_MASK
	.align		4
.L_30:
        /*0058*/ 	.byte	0x03, 0x50
        /*005a*/ 	.short	0x0000


	//----- nvinfo : EIATTR_MAXREG_COUNT
	.align		4
        /*005c*/ 	.byte	0x03, 0x1b
        /*005e*/ 	.short	0x00ff


	//----- nvinfo : EIATTR_NUM_BARRIERS
	.align		4
        /*0060*/ 	.byte	0x02, 0x4c
        /*0062*/ 	.byte	0x01
	.zero		1


	//----- nvinfo : EIATTR_MERCURY_ISA_VERSION
	.align		4
        /*0064*/ 	.byte	0x03, 0x5f
        /*0066*/ 	.short	0x0101


	//----- nvinfo : EIATTR_VRC_CTA_INIT_COUNT
	.align		4
        /*0068*/ 	.byte	0x02, 0x4a
	.zero		1
	.zero		1


	//----- nvinfo : EIATTR_EXIT_INSTR_OFFSETS
	.align		4
        /*006c*/ 	.byte	0x04, 0x1c
        /*006e*/ 	.short	(.L_32 - .L_31)


	//   ....[0]....
.L_31:
        /*0070*/ 	.word	0x00000090


	//   ....[1]....
        /*0074*/ 	.word	0x00000ad0


	//----- nvinfo : EIATTR_CRS_STACK_SIZE
	.align		4
.L_32:
        /*0078*/ 	.byte	0x04, 0x1e
        /*007a*/ 	.short	(.L_34 - .L_33)
.L_33:
        /*007c*/ 	.word	0x00000000


	//----- nvinfo : EIATTR_CBANK_PARAM_SIZE
	.align		4
.L_34:
        /*0080*/ 	.byte	0x03, 0x19
        /*0082*/ 	.short	0x0028


	//----- nvinfo : EIATTR_PARAM_CBANK
	.align		4
        /*0084*/ 	.byte	0x04, 0x0a
        /*0086*/ 	.short	(.L_36 - .L_35)
	.align		4
.L_35:
        /*0088*/ 	.word	index@(.nv.constant0._Z12conv3_kernelPKfPfmmm)
        /*008c*/ 	.short	0x0380
        /*008e*/ 	.short	0x0028


	//----- nvinfo : EIATTR_SW_WAR
	.align		4
.L_36:
        /*0090*/ 	.byte	0x04, 0x36
        /*0092*/ 	.short	(.L_38 - .L_37)
.L_37:
        /*0094*/ 	.word	0x00000008
.L_38:


//--------------------- .nv.info._Z12conv2_kernelPKfS0_Pfmmm --------------------------
	.section	.nv.info._Z12conv2_kernelPKfS0_Pfmmm,"",@"SHT_CUDA_INFO"
	.sectionflags	@""
	.align	4


	//----- nvinfo : EIATTR_CUDA_API_VERSION
	.align		4
        /*0000*/ 	.byte	0x04, 0x37
        /*0002*/ 	.short	(.L_40 - .L_39)
.L_39:
        /*0004*/ 	.word	0x00000082


	//----- nvinfo : EIATTR_KPARAM_INFO
	.align		4
.L_40:
        /*0008*/ 	.byte	0x04, 0x17
        /*000a*/ 	.short	(.L_42 - .L_41)
.L_41:
        /*000c*/ 	.word	0x00000000
        /*0010*/ 	.short	0x0005
        /*0012*/ 	.short	0x0028
        /*0014*/ 	.byte	0x00, 0xf0, 0x21, 0x00


	//----- nvinfo : EIATTR_KPARAM_INFO
	.align		4
.L_42:
        /*0018*/ 	.byte	0x04, 0x17
        /*001a*/ 	.short	(.L_44 - .L_43)
.L_43:
        /*001c*/ 	.word	0x00000000
        /*0020*/ 	.short	0x0004
        /*0022*/ 	.short	0x0020
        /*0024*/ 	.byte	0x00, 0xf0, 0x21, 0x00


	//----- nvinfo : EIATTR_KPARAM_INFO
	.align		4
.L_44:
        /*0028*/ 	.byte	0x04, 0x17
        /*002a*/ 	.short	(.L_46 - .L_45)
.L_45:
        /*002c*/ 	.word	0x00000000
        /*0030*/ 	.short	0x0003
        /*0032*/ 	.short	0x0018
        /*0034*/ 	.byte	0x00, 0xf0, 0x21, 0x00


	//----- nvinfo : EIATTR_KPARAM_INFO
	.align		4
.L_46:
        /*0038*/ 	.byte	0x04, 0x17
        /*003a*/ 	.short	(.L_48 - .L_47)
.L_47:
        /*003c*/ 	.word	0x00000000
        /*0040*/ 	.short	0x0002
        /*0042*/ 	.short	0x0010
        /*0044*/ 	.byte	0x00, 0xf5, 0x21, 0x00


	//----- nvinfo : EIATTR_KPARAM_INFO
	.align		4
.L_48:
        /*0048*/ 	.byte	0x04, 0x17
        /*004a*/ 	.short	(.L_50 - .L_49)
.L_49:
        /*004c*/ 	.word	0x00000000
        /*0050*/ 	.short	0x0001
        /*0052*/ 	.short	0x0008
        /*0054*/ 	.byte	0x00, 0xf5, 0x21, 0x00


	//----- nvinfo : EIATTR_KPARAM_INFO
	.align		4
.L_50:
        /*0058*/ 	.byte	0x04, 0x17
        /*005a*/ 	.short	(.L_52 - .L_51)
.L_51:
        /*005c*/ 	.word	0x00000000
        /*0060*/ 	.short	0x0000
        /*0062*/ 	.short	0x0000
        /*0064*/ 	.byte	0x00, 0xf5, 0x21, 0x00


	//----- nvinfo : EIATTR_SPARSE_MMA_MASK
	.align		4
.L_52:
        /*0068*/ 	.byte	0x03, 0x50
        /*006a*/ 	.short	0x0000


	//----- nvinfo : EIATTR_MAXREG_COUNT
	.align		4
        /*006c*/ 	.byte	0x03, 0x1b
        /*006e*/ 	.short	0x00ff


	//----- nvinfo : EIATTR_NUM_BARRIERS
	.align		4
        /*0070*/ 	.byte	0x02, 0x4c
        /*0072*/ 	.byte	0x01
	.zero		1


	//----- nvinfo : EIATTR_MERCURY_ISA_VERSION
	.align		4
        /*0074*/ 	.byte	0x03, 0x5f
        /*0076*/ 	.short	0x0101


	//----- nvinfo : EIATTR_VRC_CTA_INIT_COUNT
	.align		4
        /*0078*/ 	.byte	0x02, 0x4a
	.zero		1
	.zero		1


	//----- nvinfo : EIATTR_EXIT_INSTR_OFFSETS
	.align		4
        /*007c*/ 	.byte	0x04, 0x1c
        /*007e*/ 	.short	(.L_54 - .L_53)


	//   ....[0]....
.L_53:
        /*0080*/ 	.word	0x00000090


	//   ....[1]....
        /*0084*/ 	.word	0x00000bf0


	//----- nvinfo : EIATTR_CRS_STACK_SIZE
	.align		4
.L_54:
        /*0088*/ 	.byte	0x04, 0x1e
        /*008a*/ 	.short	(.L_56 - .L_55)
.L_55:
        /*008c*/ 	.word	0x00000000


	//----- nvinfo : EIATTR_CBANK_PARAM_SIZE
	.align		4
.L_56:
        /*0090*/ 	.byte	0x03, 0x19
        /*0092*/ 	.short	0x0030


	//----- nvinfo : EIATTR_PARAM_CBANK
	.align		4
        /*0094*/ 	.byte	0x04, 0x0a
        /*0096*/ 	.short	(.L_58 - .L_57)
	.align		4
.L_57:
        /*0098*/ 	.word	index@(.nv.constant0._Z12conv2_kernelPKfS0_Pfmmm)
        /*009c*/ 	.short	0x0380
        /*009e*/ 	.short	0x0030


	//----- nvinfo : EIATTR_SW_WAR
	.align		4
.L_58:
        /*00a0*/ 	.byte	0x04, 0x36
        /*00a2*/ 	.short	(.L_60 - .L_59)
.L_59:
        /*00a4*/ 	.word	0x00000008
.L_60:


//--------------------- .nv.info._Z11conv_kernelPKfS0_Pfmmm --------------------------
	.section	.nv.info._Z11conv_kernelPKfS0_Pfmmm,"",@"SHT_CUDA_INFO"
	.sectionflags	@""
	.align	4


	//----- nvinfo : EIATTR_CUDA_API_VERSION
	.align		4
        /*0000*/ 	.byte	0x04, 0x37
        /*0002*/ 	.short	(.L_62 - .L_61)
.L_61:
        /*0004*/ 	.word	0x00000082


	//----- nvinfo : EIATTR_KPARAM_INFO
	.align		4
.L_62:
        /*0008*/ 	.byte	0x04, 0x17
        /*000a*/ 	.short	(.L_64 - .L_63)
.L_63:
        /*000c*/ 	.word	0x00000000
        /*0010*/ 	.short	0x0005
        /*0012*/ 	.short	0x0028
        /*0014*/ 	.byte	0x00, 0xf0, 0x21, 0x00


	//----- nvinfo : EIATTR_KPARAM_INFO
	.align		4
.L_64:
        /*0018*/ 	.byte	0x04, 0x17
        /*001a*/ 	.short	(.L_66 - .L_65)
.L_65:
        /*001c*/ 	.word	0x00000000
        /*0020*/ 	.short	0x0004
        /*0022*/ 	.short	0x0020
        /*0024*/ 	.byte	0x00, 0xf0, 0x21, 0x00


	//----- nvinfo : EIATTR_KPARAM_INFO
	.align		4
.L_66:
        /*0028*/ 	.byte	0x04, 0x17
        /*002a*/ 	.short	(.L_68 - .L_67)
.L_67:
        /*002c*/ 	.word	0x00000000
        /*0030*/ 	.short	0x0003
        /*0032*/ 	.short	0x0018
        /*0034*/ 	.byte	0x00, 0xf0, 0x21, 0x00


	//----- nvinfo : EIATTR_KPARAM_INFO
	.align		4
.L_68:
        /*0038*/ 	.byte	0x04, 0x17
        /*003a*/ 	.short	(.L_70 - .L_69)
.L_69:
        /*003c*/ 	.word	0x00000000
        /*0040*/ 	.short	0x0002
        /*0042*/ 	.short	0x0010
        /*0044*/ 	.byte	0x00, 0xf5, 0x21, 0x00


	//----- nvinfo : EIATTR_KPARAM_INFO
	.align		4
.L_70:
        /*0048*/ 	.byte	0x04, 0x17
        /*004a*/ 	.short	(.L_72 - .L_71)
.L_71:
        /*004c*/ 	.word	0x00000000
        /*0050*/ 	.short	0x0001
        /*0052*/ 	.short	0x0008
        /*0054*/ 	.byte	0x00, 0xf5, 0x21, 0x00


	//----- nvinfo : EIATTR_KPARAM_INFO
	.align		4
.L_72:
        /*0058*/ 	.byte	0x04, 0x17
        /*005a*/ 	.short	(.L_74 - .L_73)
.L_73:
        /*005c*/ 	.word	0x00000000
        /*0060*/ 	.short	0x0000
        /*0062*/ 	.short	0x0000
        /*0064*/ 	.byte	0x00, 0xf5, 0x21, 0x00


	//----- nvinfo : EIATTR_SPARSE_MMA_MASK
	.align		4
.L_74:
        /*0068*/ 	.byte	0x03, 0x50
        /*006a*/ 	.short	0x0000


	//----- nvinfo : EIATTR_MAXREG_COUNT
	.align		4
        /*006c*/ 	.byte	0x03, 0x1b
        /*006e*/ 	.short	0x00ff


	//----- nvinfo : EIATTR_MERCURY_ISA_VERSION
	.align		4
        /*0070*/ 	.byte	0x03, 0x5f
        /*0072*/ 	.short	0x0101


	//----- nvinfo : EIATTR_VRC_CTA_INIT_COUNT
	.align		4
        /*0074*/ 	.byte	0x02, 0x4a
	.zero		1
	.zero		1


	//----- nvinfo : EIATTR_EXIT_INSTR_OFFSETS
	.align		4
        /*0078*/ 	.byte	0x04, 0x1c
        /*007a*/ 	.short	(.L_76 - .L_75)


	//   ....[0]....
.L_75:
        /*007c*/ 	.word	0x00000090


	//   ....[1]....
        /*0080*/ 	.word	0x00001020


	//----- nvinfo : EIATTR_CRS_STACK_SIZE
	.align		4
.L_76:
        /*0084*/ 	.byte	0x04, 0x1e
        /*0086*/ 	.short	(.L_78 - .L_77)
.L_77:
        /*0088*/ 	.word	0x00000000


	//----- nvinfo : EIATTR_CBANK_PARAM_SIZE
	.align		4
.L_78:
        /*008c*/ 	.byte	0x03, 0x19
        /*008e*/ 	.short	0x0030


	//----- nvinfo : EIATTR_PARAM_CBANK
	.align		4
        /*0090*/ 	.byte	0x04, 0x0a
        /*0092*/ 	.short	(.L_80 - .L_79)
	.align		4
.L_79:
        /*0094*/ 	.word	index@(.nv.constant0._Z11conv_kernelPKfS0_Pfmmm)
        /*0098*/ 	.short	0x0380
        /*009a*/ 	.short	0x0030


	//----- nvinfo : EIATTR_SW_WAR
	.align		4
.L_80:
        /*009c*/ 	.byte	0x04, 0x36
        /*009e*/ 	.short	(.L_82 - .L_81)
.L_81:
        /*00a0*/ 	.word	0x00000008
.L_82:


//--------------------- .nv.callgraph             --------------------------
	.section	.nv.callgraph,"",@"SHT_CUDA_CALLGRAPH"
	.align	4
	.sectionentsize	8
	.align		4
        /*0000*/ 	.word	0x00000000
	.align		4
        /*0004*/ 	.word	0xffffffff
	.align		4
        /*0008*/ 	.word	0x00000000
	.align		4
        /*000c*/ 	.word	0xfffffffe
	.align		4
        /*0010*/ 	.word	0x00000000
	.align		4
        /*0014*/ 	.word	0xfffffffd
	.align		4
        /*0018*/ 	.word	0x00000000
	.align		4
        /*001c*/ 	.word	0xfffffffc


//--------------------- .nv.constant3             --------------------------
	.section	.nv.constant3,"a",@progbits
	.align	4
.nv.constant3:
	.type		c_b,@object
	.size		c_b,(.L_0 - c_b)
c_b:
	.zero		4096
.L_0:


//--------------------- .text._Z12conv3_kernelPKfPfmmm --------------------------
	.section	.text._Z12conv3_kernelPKfPfmmm,"ax",@progbits
	.align	128
        .global         _Z12conv3_kernelPKfPfmmm
        .type           _Z12conv3_kernelPKfPfmmm,@function
        .size           _Z12conv3_kernelPKfPfmmm,(.L_x_46 - _Z12conv3_kernelPKfPfmmm)
        .other          _Z12conv3_kernelPKfPfmmm,@"STO_CUDA_ENTRY STV_DEFAULT"
_Z12conv3_kernelPKfPfmmm:
.text._Z12conv3_kernelPKfPfmmm:
[----:B------:R-:W-:Y:S01]  /*0000*/  LDC R1, c[0x0][0x37c] ;  /* 0x0000df00ff017b82 */ /* 0x000fe20000000800 */
[----:B------:R-:W0:Y:S07]  /*0010*/  S2R R11, SR_TID.X ;  /* 0x00000000000b7919 */ /* 0x000e2e0000002100 */
[----:B------:R-:W0:Y:S01]  /*0020*/  S2UR UR4, SR_CTAID.X ;  /* 0x00000000000479c3 */ /* 0x000e220000002500 */
[----:B------:R-:W1:Y:S07]  /*0030*/  LDCU.64 UR6, c[0x0][0x3a0] ;  /* 0x00007400ff0677ac */ /* 0x000e6e0008000a00 */
[----:B------:R-:W0:Y:S02]  /*0040*/  LDC R0, c[0x0][0x360] ;  /* 0x0000d800ff007b82 */ /* 0x000e240000000800 */
[----:B0-----:R-:W-:-:S05]  /*0050*/  IMAD R5, R0, UR4, R11 ;  /* 0x0000000400057c24 */ /* 0x001fca000f8e020b */
[----:B-1----:R-:W-:Y:S02]  /*0060*/  ISETP.GE.U32.AND P0, PT, R5, UR6, PT ;  /* 0x0000000605007c0c */ /* 0x002fe4000bf06070 */
[----:B------:R-:W-:-:S04]  /*0070*/  SHF.R.S32.HI R4, RZ, 0x1f, R5 ;  /* 0x0000001fff047819 */ /* 0x000fc80000011405 */
[----:B------:R-:W-:-:S13]  /*0080*/  ISETP.GE.U32.AND.EX P0, PT, R4, UR7, PT, P0 ;  /* 0x0000000704007c0c */ /* 0x000fda000bf06100 */
[----:B------:R-:W-:Y:S05]  /*0090*/  @P0 EXIT ;  /* 0x000000000000094d */ /* 0x000fea0003800000 */
[----:B------:R-:W0:Y:S01]  /*00a0*/  LDCU.64 UR4, c[0x0][0x390] ;  /* 0x00007200ff0477ac */ /* 0x000e220008000a00 */
[----:B------:R-:W1:Y:S01]  /*00b0*/  LDC.64 R8, c[0x0][0x398] ;  /* 0x0000e600ff087b82 */ /* 0x000e620000000a00 */
[----:B------:R-:W2:Y:S01]  /*00c0*/  LDCU.64 UR6, c[0x0][0x358] ;  /* 0x00006b00ff0677ac */ /* 0x000ea20008000a00 */
[----:B0-----:R-:W-:-:S04]  /*00d0*/  ISETP.GE.U32.AND P0, PT, R5, UR4, PT ;  /* 0x0000000405007c0c */ /* 0x001fc8000bf06070 */
[----:B------:R-:W-:-:S13]  /*00e0*/  ISETP.GE.U32.AND.EX P0, PT, R4, UR5, PT, P0 ;  /* 0x0000000504007c0c */ /* 0x000fda000bf06100 */
[----:B------:R-:W0:Y:S02]  /*00f0*/  @!P0 LDC.64 R2, c[0x0][0x380] ;  /* 0x0000e000ff028b82 */ /* 0x000e240000000a00 */
[----:B0-----:R-:W-:-:S04]  /*0100*/  @!P0 LEA R2, P1, R5, R2, 0x2 ;  /* 0x0000000205028211 */ /* 0x001fc800078210ff */
[----:B------:R-:W-:-:S05]  /*0110*/  @!P0 LEA.HI.X R3, R5, R3, R4, 0x2, P1 ;  /* 0x0000000305038211 */ /* 0x000fca00008f1404 */
[----:B--2---:R-:W2:Y:S01]  /*0120*/  @!P0 LDG.E R2, desc[UR6][R2.64] ;  /* 0x0000000602028981 */ /* 0x004ea2000c1e1900 */
[----:B------:R-:W-:Y:S01]  /*0130*/  @!P0 MOV R6, 0x400 ;  /* 0x0000040000068802 */ /* 0x000fe20000000f00 */
[----:B------:R-:W0:Y:S03]  /*0140*/  @!P0 S2R R7, SR_CgaCtaId ;  /* 0x0000000000078919 */ /* 0x000e260000008800 */
[----:B0-----:R-:W-:-:S05]  /*0150*/  @!P0 LEA R6, R7, R6, 0x18 ;  /* 0x0000000607068211 */ /* 0x001fca00078ec0ff */
[----:B------:R-:W-:Y:S02]  /*0160*/  @!P0 IMAD R7, R11, 0x4, R6 ;  /* 0x000000040b078824 */ /* 0x000fe400078e0206 */
[----:B------:R-:W-:-:S03]  /*0170*/  IMAD.MOV.U32 R6, RZ, RZ, RZ ;  /* 0x000000ffff067224 */ /* 0x000fc600078e00ff */
[----:B--2---:R0:W-:Y:S01]  /*0180*/  @!P0 STS [R7], R2 ;  /* 0x0000000207008388 */ /* 0x0041e20000000800 */
[----:B------:R-:W-:Y:S01]  /*0190*/  BAR.SYNC.DEFER_BLOCKING 0x0 ;  /* 0x0000000000007b1d */ /* 0x000fe20000010000 */
[----:B-1----:R-:W-:-:S04]  /*01a0*/  ISETP.NE.U32.AND P0, PT, R8, RZ, PT ;  /* 0x000000ff0800720c */ /* 0x002fc80003f05070 */
[----:B------:R-:W-:-:S13]  /*01b0*/  ISETP.NE.AND.EX P0, PT, R9, RZ, PT, P0 ;  /* 0x000000ff0900720c */ /* 0x000fda0003f05300 */
[----:B0-----:R-:W-:Y:S05]  /*01c0*/  @!P0 BRA `(.L_x_0) ;  /* 0x0000000800308947 */ /* 0x001fea0003800000 */
[C---:B------:R-:W-:Y:S01]  /*01d0*/  ISETP.GE.U32.AND P0, PT, R8.reuse, 0x4, PT ;  /* 0x000000040800780c */ /* 0x040fe20003f06070 */
[----:B------:R-:W-:Y:S01]  /*01e0*/  IMAD.MOV.U32 R18, RZ, RZ, RZ ;  /* 0x000000ffff127224 */ /* 0x000fe200078e00ff */
[--C-:B------:R-:W-:Y:S01]  /*01f0*/  IADD3 R7, PT, PT, R11, 0x1, -R8.reuse ;  /* 0x000000010b077810 */ /* 0x100fe20007ffe808 */
[----:B------:R-:W-:Y:S01]  /*0200*/  IMAD.MOV.U32 R6, RZ, RZ, RZ ;  /* 0x000000ffff067224 */ /* 0x000fe200078e00ff */
[----:B------:R-:W-:Y:S01]  /*0210*/  ISETP.GE.U32.AND.EX P0, PT, R9, RZ, PT, P0 ;  /* 0x000000ff0900720c */ /* 0x000fe20003f06100 */
[----:B------:R-:W-:Y:S01]  /*0220*/  IMAD.MOV.U32 R11, RZ, RZ, RZ ;  /* 0x000000ffff0b7224 */ /* 0x000fe200078e00ff */
[----:B------:R-:W-:Y:S02]  /*0230*/  IADD3 R10, PT, PT, R5, 0x1, -R8 ;  /* 0x00000001050a7810 */ /* 0x000fe40007ffe808 */
[----:B------:R-:W-:-:S09]  /*0240*/  LOP3.LUT R17, R8, 0x3, RZ, 0xc0, !PT ;  /* 0x0000000308117812 */ /* 0x000fd200078ec0ff */
[----:B------:R-:W-:Y:S05]  /*0250*/  @!P0 BRA `(.L_x_1) ;  /* 0x00000004007c8947 */ /* 0x000fea0003800000 */
[----:B------:R-:W0:Y:S01]  /*0260*/  S2UR UR5, SR_CgaCtaId ;  /* 0x00000000000579c3 */ /* 0x000e220000008800 */
[----:B------:R-:W-:Y:S01]  /*0270*/  LOP3.LUT R11, R8, 0xfffffffc, RZ, 0xc0, !PT ;  /* 0xfffffffc080b7812 */ /* 0x000fe200078ec0ff */
[----:B------:R-:W-:Y:S01]  /*0280*/  IMAD.MOV.U32 R6, RZ, RZ, RZ ;  /* 0x000000ffff067224 */ /* 0x000fe200078e00ff */
[----:B------:R-:W-:Y:S01]  /*0290*/  UMOV UR4, 0x400 ;  /* 0x0000040000047882 */ /* 0x000fe20000000000 */
[----:B------:R-:W-:Y:S01]  /*02a0*/  IMAD.MOV.U32 R12, RZ, RZ, RZ ;  /* 0x000000ffff0c7224 */ /* 0x000fe200078e00ff */
[----:B------:R-:W1:Y:S01]  /*02b0*/  LDCU UR8, c[0x0][0x39c] ;  /* 0x00007380ff0877ac */ /* 0x000e620008000800 */
[----:B------:R-:W-:Y:S02]  /*02c0*/  IMAD.MOV.U32 R19, RZ, RZ, RZ ;  /* 0x000000ffff137224 */ /* 0x000fe400078e00ff */
[----:B------:R-:W2:Y:S01]  /*02d0*/  LDC.64 R2, c[0x0][0x380] ;  /* 0x0000e000ff027b82 */ /* 0x000ea20000000a00 */
[----:B------:R-:W3:Y:S01]  /*02e0*/  LDCU.64 UR10, c[0x0][0x390] ;  /* 0x00007200ff0a77ac */ /* 0x000ee20008000a00 */
[----:B01----:R-:W-:-:S12]  /*02f0*/  ULEA UR4, UR5, UR4, 0x18 ;  /* 0x0000000405047291 */ /* 0x003fd8000f8ec0ff */
.L_x_13:
[--C-:B------:R-:W-:Y:S01]  /*0300*/  IMAD.IADD R13, R7, 0x1, R12.reuse ;  /* 0x00000001070d7824 */ /* 0x100fe200078e020c */
[----:B------:R-:W-:Y:S01]  /*0310*/  BSSY.RECONVERGENT B0, `(.L_x_2) ;  /* 0x0000016000007945 */ /* 0x000fe20003800200 */
[----:B------:R-:W-:Y:S02]  /*0320*/  IMAD.SHL.U32 R20, R12, 0x4, RZ ;  /* 0x000000040c147824 */ /* 0x000fe400078e00ff */
[C---:B------:R-:W-:Y:S01]  /*0330*/  VIADD R15, R13.reuse, 0x1 ;  /* 0x000000010d0f7836 */ /* 0x040fe20000000000 */
[CC--:B------:R-:W-:Y:S02]  /*0340*/  ISETP.GE.U32.AND P0, PT, R13.reuse, R0.reuse, PT ;  /* 0x000000000d00720c */ /* 0x0c0fe40003f06070 */
[----:B------:R-:W-:Y:S02]  /*0350*/  LEA R14, R13, UR4, 0x2 ;  /* 0x000000040d0e7c11 */ /* 0x000fe4000f8e10ff */
[----:B------:R-:W-:Y:S01]  /*0360*/  ISETP.GE.U32.AND P1, PT, R15, R0, PT ;  /* 0x000000000f00720c */ /* 0x000fe20003f26070 */
[----:B------:R-:W-:-:S08]  /*0370*/  IMAD.IADD R15, R10, 0x1, R12 ;  /* 0x000000010a0f7824 */ /* 0x000fd000078e020c */
[----:B------:R-:W0:Y:S01]  /*0380*/  @!P0 LDS R9, [R14] ;  /* 0x000000000e098984 */ /* 0x000e220000000800 */
[----:B------:R-:W-:-:S06]  /*0390*/  @!P0 IMAD.SHL.U32 R8, R12, 0x4, RZ ;  /* 0x000000040c088824 */ /* 0x000fcc00078e00ff */
[----:B------:R-:W0:Y:S02]  /*03a0*/  @!P0 LDC R8, c[0x3][R8] ;  /* 0x00c0000008088b82 */ /* 0x000e240000000800 */
[----:B0-----:R-:W-:Y:S01]  /*03b0*/  @!P0 FFMA R6, R9, R8, R6 ;  /* 0x0000000809068223 */ /* 0x001fe20000000006 */
[----:B------:R-:W-:Y:S06]  /*03c0*/  @!P0 BRA `(.L_x_3) ;  /* 0x0000000000288947 */ /* 0x000fec0003800000 */
[----:B---3--:R-:W-:Y:S02]  /*03d0*/  ISETP.GE.U32.AND P0, PT, R15, UR10, PT ;  /* 0x0000000a0f007c0c */ /* 0x008fe4000bf06070 */
[----:B------:R-:W-:-:S04]  /*03e0*/  SHF.R.S32.HI R8, RZ, 0x1f, R15 ;  /* 0x0000001fff087819 */ /* 0x000fc8000001140f */
[----:B------:R-:W-:-:S04]  /*03f0*/  ISETP.GE.U32.AND.EX P0, PT, R8, UR11, PT, P0 ;  /* 0x0000000b08007c0c */ /* 0x000fc8000bf06100 */
[----:B------:R-:W-:-:S13]  /*0400*/  ISETP.LT.OR P0, PT, R15, RZ, P0 ;  /* 0x000000ff0f00720c */ /* 0x000fda0000701670 */
[----:B------:R-:W-:Y:S05]  /*0410*/  @P0 BRA `(.L_x_3) ;  /* 0x0000000000140947 */ /* 0x000fea0003800000 */
[----:B--2---:R-:W-:-:S06]  /*0420*/  IMAD.WIDE.U32 R8, R15, 0x4, R2 ;  /* 0x000000040f087825 */ /* 0x004fcc00078e0002 */
[----:B------:R-:W2:Y:S01]  /*0430*/  LDG.E R9, desc[UR6][R8.64] ;  /* 0x0000000608097981 */ /* 0x000ea2000c1e1900 */
[----:B------:R-:W-:-:S04]  /*0440*/  IMAD.SHL.U32 R16, R12, 0x4, RZ ;  /* 0x000000040c107824 */ /* 0x000fc800078e00ff */
[----:B------:R-:W2:Y:S02]  /*0450*/  LDC R21, c[0x3][R16] ;  /* 0x00c0000010157b82 */ /* 0x000ea40000000800 */
[----:B--2---:R-:W-:-:S07]  /*0460*/  FFMA R6, R21, R9, R6 ;  /* 0x0000000915067223 */ /* 0x004fce0000000006 */
.L_x_3:
[----:B---3--:R-:W-:Y:S05]  /*0470*/  BSYNC.RECONVERGENT B0 ;  /* 0x0000000000007941 */ /* 0x008fea0003800200 */
.L_x_2:
[----:B------:R-:W-:Y:S01]  /*0480*/  BSSY.RECONVERGENT B0, `(.L_x_4) ;  /* 0x0000011000007945 */ /* 0x000fe20003800200 */
[----:B------:R-:W-:-:S03]  /*0490*/  LOP3.LUT R16, R20, 0xfffffff0, RZ, 0xc0, !PT ;  /* 0xfffffff014107812 */ /* 0x000fc600078ec0ff */
[----:B------:R-:W-:Y:S05]  /*04a0*/  @!P1 BRA `(.L_x_5) ;  /* 0x00000000002c9947 */ /* 0x000fea0003800000 */
[----:B------:R-:W-:-:S05]  /*04b0*/  VIADD R9, R15, 0x1 ;  /* 0x000000010f097836 */ /* 0x000fca0000000000 */
[----:B------:R-:W-:Y:S02]  /*04c0*/  ISETP.GE.U32.AND P0, PT, R9, UR10, PT ;  /* 0x0000000a09007c0c */ /* 0x000fe4000bf06070 */
[----:B------:R-:W-:-:S04]  /*04d0*/  SHF.R.S32.HI R8, RZ, 0x1f, R9 ;  /* 0x0000001fff087819 */ /* 0x000fc80000011409 */
[----:B------:R-:W-:-:S04]  /*04e0*/  ISETP.GE.U32.AND.EX P0, PT, R8, UR11, PT, P0 ;  /* 0x0000000b08007c0c */ /* 0x000fc8000bf06100 */
[----:B------:R-:W-:-:S13]  /*04f0*/  ISETP.LT.OR P0, PT, R9, RZ, P0 ;  /* 0x000000ff0900720c */ /* 0x000fda0000701670 */
[----:B------:R-:W-:Y:S05]  /*0500*/  @P0 BRA `(.L_x_6) ;  /* 0x0000000000200947 */ /* 0x000fea0003800000 */
[----:B--2---:R-:W-:-:S06]  /*0510*/  IMAD.WIDE.U32 R8, R9, 0x4, R2 ;  /* 0x0000000409087825 */ /* 0x004fcc00078e0002 */
[----:B------:R-:W2:Y:S01]  /*0520*/  LDG.E R9, desc[UR6][R8.64] ;  /* 0x0000000608097981 */ /* 0x000ea2000c1e1900 */
[----:B------:R-:W2:Y:S02]  /*0530*/  LDC R20, c[0x3][R16+0x4] ;  /* 0x00c0010010147b82 */ /* 0x000ea40000000800 */
[----:B--2---:R-:W-:Y:S01]  /*0540*/  FFMA R6, R9, R20, R6 ;  /* 0x0000001409067223 */ /* 0x004fe20000000006 */
[----:B------:R-:W-:Y:S06]  /*0550*/  BRA `(.L_x_6) ;  /* 0x00000000000c7947 */ /* 0x000fec0003800000 */
.L_x_5:
[----:B------:R-:W0:Y:S01]  /*0560*/  LDS R9, [R14+0x4] ;  /* 0x000004000e097984 */ /* 0x000e220000000800 */
[----:B------:R-:W0:Y:S02]  /*0570*/  LDC R21, c[0x3][R16+0x4] ;  /* 0x00c0010010157b82 */ /* 0x000e240000000800 */
[----:B0-----:R-:W-:-:S07]  /*0580*/  FFMA R6, R21, R9, R6 ;  /* 0x0000000915067223 */ /* 0x001fce0000000006 */
.L_x_6:
[----:B------:R-:W-:Y:S05]  /*0590*/  BSYNC.RECONVERGENT B0 ;  /* 0x0000000000007941 */ /* 0x000fea0003800200 */
.L_x_4:
[----:B------:R-:W-:Y:S01]  /*05a0*/  VIADD R9, R13, 0x2 ;  /* 0x000000020d097836 */ /* 0x000fe20000000000 */
[----:B------:R-:W-:Y:S04]  /*05b0*/  BSSY.RECONVERGENT B0, `(.L_x_7) ;  /* 0x0000011000007945 */ /* 0x000fe80003800200 */
[----:B------:R-:W-:-:S13]  /*05c0*/  ISETP.GE.U32.AND P0, PT, R9, R0, PT ;  /* 0x000000000900720c */ /* 0x000fda0003f06070 */
        /* <DEDUP_REMOVED lines=12> */
.L_x_8:
[----:B------:R-:W0:Y:S01]  /*0690*/  LDS R9, [R14+0x8] ;  /* 0x000008000e097984 */ /* 0x000e220000000800 */
[----:B------:R-:W0:Y:S02]  /*06a0*/  LDC R21, c[0x3][R16+0x8] ;  /* 0x00c0020010157b82 */ /* 0x000e240000000800 */
[----:B0-----:R-:W-:-:S07]  /*06b0*/  FFMA R6, R21, R9, R6 ;  /* 0x0000000915067223 */ /* 0x001fce0000000006 */
.L_x_9:
[----:B------:R-:W-:Y:S05]  /*06c0*/  BSYNC.RECONVERGENT B0 ;  /* 0x0000000000007941 */ /* 0x000fea0003800200 */
.L_x_7:
        /* <DEDUP_REMOVED lines=15> */
.L_x_11:
[----:B------:R-:W0:Y:S01]  /*07c0*/  LDS R9, [R14+0xc] ;  /* 0x00000c000e097984 */ /* 0x000e220000000800 */
[----:B------:R-:W0:Y:S02]  /*07d0*/  LDC R13, c[0x3][R16+0xc] ;  /* 0x00c00300100d7b82 */ /* 0x000e240000000800 */
[----:B0-----:R-:W-:-:S07]  /*07e0*/  FFMA R6, R13, R9, R6 ;  /* 0x000000090d067223 */ /* 0x001fce0000000006 */
.L_x_12:
[----:B------:R-:W-:Y:S05]  /*07f0*/  BSYNC.RECONVERGENT B0 ;  /* 0x0000000000007941 */ /* 0x000fea0003800200 */
.L_x_10:
[----:B------:R-:W-:-:S05]  /*0800*/  IADD3 R12, P0, PT, R12, 0x4, RZ ;  /* 0x000000040c0c7810 */ /* 0x000fca0007f1e0ff */
[----:B------:R-:W-:Y:S01]  /*0810*/  IMAD.X R19, RZ, RZ, R19, P0 ;  /* 0x000000ffff137224 */ /* 0x000fe200000e0613 */
[----:B------:R-:W-:-:S04]  /*0820*/  ISETP.NE.U32.AND P0, PT, R12, R11, PT ;  /* 0x0000000b0c00720c */ /* 0x000fc80003f05070 */
[----:B------:R-:W-:-:S13]  /*0830*/  ISETP.NE.AND.EX P0, PT, R19, UR8, PT, P0 ;  /* 0x0000000813007c0c */ /* 0x000fda000bf05300 */
[----:B------:R-:W-:Y:S05]  /*0840*/  @P0 BRA `(.L_x_13) ;  /* 0xfffffff800ac0947 */ /* 0x000fea000383ffff */
.L_x_1:
[----:B------:R-:W-:-:S04]  /*0850*/  ISETP.NE.U32.AND P0, PT, R17, RZ, PT ;  /* 0x000000ff1100720c */ /* 0x000fc80003f05070 */
[----:B------:R-:W-:-:S13]  /*0860*/  ISETP.NE.AND.EX P0, PT, R18, RZ, PT, P0 ;  /* 0x000000ff1200720c */ /* 0x000fda0003f05300 */
[----:B------:R-:W-:Y:S05]  /*0870*/  @!P0 BRA `(.L_x_0) ;  /* 0x0000000000848947 */ /* 0x000fea0003800000 */
[----:B------:R-:W0:Y:S01]  /*0880*/  S2UR UR5, SR_CgaCtaId ;  /* 0x00000000000579c3 */ /* 0x000e220000008800 */
[----:B------:R-:W-:Y:S01]  /*0890*/  UMOV UR4, 0x400 ;  /* 0x0000040000047882 */ /* 0x000fe20000000000 */
[----:B------:R-:W1:Y:S06]  /*08a0*/  LDCU.64 UR10, c[0x0][0x390] ;  /* 0x00007200ff0a77ac */ /* 0x000e6c0008000a00 */
[----:B--2---:R-:W2:Y:S01]  /*08b0*/  LDC.64 R2, c[0x0][0x380] ;  /* 0x0000e000ff027b82 */ /* 0x004ea20000000a00 */
[----:B01----:R-:W-:-:S12]  /*08c0*/  ULEA UR4, UR5, UR4, 0x18 ;  /* 0x0000000405047291 */ /* 0x003fd8000f8ec0ff */
.L_x_17:
[----:B------:R-:W-:Y:S01]  /*08d0*/  IMAD.IADD R9, R7, 0x1, R11 ;  /* 0x0000000107097824 */ /* 0x000fe200078e020b */
[----:B------:R-:W-:Y:S01]  /*08e0*/  IADD3 R17, P0, PT, R17, -0x1, RZ ;  /* 0xffffffff11117810 */ /* 0x000fe20007f1e0ff */
[----:B------:R-:W-:Y:S03]  /*08f0*/  BSSY.RECONVERGENT B0, `(.L_x_14) ;  /* 0x0000017000007945 */ /* 0x000fe60003800200 */
[----:B------:R-:W-:Y:S02]  /*0900*/  ISETP.GE.U32.AND P1, PT, R9, R0, PT ;  /* 0x000000000900720c */ /* 0x000fe40003f26070 */
[----:B------:R-:W-:Y:S02]  /*0910*/  IADD3.X R18, PT, PT, R18, -0x1, RZ, P0, !PT ;  /* 0xffffffff12127810 */ /* 0x000fe400007fe4ff */
[----:B------:R-:W-:-:S04]  /*0920*/  ISETP.NE.U32.AND P0, PT, R17, RZ, PT ;  /* 0x000000ff1100720c */ /* 0x000fc80003f05070 */
[----:B------:R-:W-:-:S05]  /*0930*/  ISETP.NE.AND.EX P0, PT, R18, RZ, PT, P0 ;  /* 0x000000ff1200720c */ /* 0x000fca0003f05300 */
[----:B------:R-:W-:Y:S08]  /*0940*/  @!P1 BRA `(.L_x_15) ;  /* 0x0000000000309947 */ /* 0x000ff00003800000 */
[----:B------:R-:W-:-:S05]  /*0950*/  IMAD.IADD R9, R10, 0x1, R11 ;  /* 0x000000010a097824 */ /* 0x000fca00078e020b */
[----:B------:R-:W-:Y:S02]  /*0960*/  ISETP.GE.U32.AND P1, PT, R9, UR10, PT ;  /* 0x0000000a09007c0c */ /* 0x000fe4000bf26070 */
[----:B------:R-:W-:-:S04]  /*0970*/  SHF.R.S32.HI R8, RZ, 0x1f, R9 ;  /* 0x0000001fff087819 */ /* 0x000fc80000011409 */
[----:B------:R-:W-:-:S04]  /*0980*/  ISETP.GE.U32.AND.EX P1, PT, R8, UR11, PT, P1 ;  /* 0x0000000b08007c0c */ /* 0x000fc8000bf26110 */
[----:B------:R-:W-:-:S13]  /*0990*/  ISETP.LT.OR P1, PT, R9, RZ, P1 ;  /* 0x000000ff0900720c */ /* 0x000fda0000f21670 */
[----:B------:R-:W-:Y:S05]  /*09a0*/  @P1 BRA `(.L_x_16) ;  /* 0x00000000002c1947 */ /* 0x000fea0003800000 */
[----:B--2---:R-:W-:-:S06]  /*09b0*/  IMAD.WIDE.U32 R8, R9, 0x4, R2 ;  /* 0x0000000409087825 */ /* 0x004fcc00078e0002 */
[----:B------:R-:W2:Y:S01]  /*09c0*/  LDG.E R9, desc[UR6][R8.64] ;  /* 0x0000000608097981 */ /* 0x000ea2000c1e1900 */
[----:B------:R-:W-:-:S06]  /*09d0*/  IMAD.SHL.U32 R12, R11, 0x4, RZ ;  /* 0x000000040b0c7824 */ /* 0x000fcc00078e00ff */
[----:B------:R-:W2:Y:S02]  /*09e0*/  LDC R12, c[0x3][R12] ;  /* 0x00c000000c0c7b82 */ /* 0x000ea40000000800 */
[----:B--2---:R-:W-:Y:S01]  /*09f0*/  FFMA R6, R9, R12, R6 ;  /* 0x0000000c09067223 */ /* 0x004fe20000000006 */
[----:B------:R-:W-:Y:S06]  /*0a00*/  BRA `(.L_x_16) ;  /* 0x0000000000147947 */ /* 0x000fec0003800000 */
.L_x_15:
[----:B------:R-:W-:Y:S01]  /*0a10*/  LEA R8, R9, UR4, 0x2 ;  /* 0x0000000409087c11 */ /* 0x000fe2000f8e10ff */
[----:B------:R-:W-:-:S04]  /*0a20*/  IMAD.SHL.U32 R12, R11, 0x4, RZ ;  /* 0x000000040b0c7824 */ /* 0x000fc800078e00ff */
[----:B------:R-:W0:Y:S01]  /*0a30*/  LDS R9, [R8] ;  /* 0x0000000008097984 */ /* 0x000e220000000800 */
[----:B------:R-:W0:Y:S02]  /*0a40*/  LDC R13, c[0x3][R12] ;  /* 0x00c000000c0d7b82 */ /* 0x000e240000000800 */
[----:B0-----:R-:W-:-:S07]  /*0a50*/  FFMA R6, R13, R9, R6 ;  /* 0x000000090d067223 */ /* 0x001fce0000000006 */
.L_x_16:
[----:B------:R-:W-:Y:S05]  /*0a60*/  BSYNC.RECONVERGENT B0 ;  /* 0x0000000000007941 */ /* 0x000fea0003800200 */
.L_x_14:
[----:B------:R-:W-:Y:S01]  /*0a70*/  VIADD R11, R11, 0x1 ;  /* 0x000000010b0b7836 */ /* 0x000fe20000000000 */
[----:B------:R-:W-:Y:S06]  /*0a80*/  @P0 BRA `(.L_x_17) ;  /* 0xfffffffc00900947 */ /* 0x000fec000383ffff */
.L_x_0:
[----:B------:R-:W2:Y:S02]  /*0a90*/  LDCU.64 UR8, c[0x0][0x388] ;  /* 0x00007100ff0877ac */ /* 0x000ea40008000a00 */
[----:B--2---:R-:W-:-:S04]  /*0aa0*/  LEA R2, P0, R5, UR8, 0x2 ;  /* 0x0000000805027c11 */ /* 0x004fc8000f8010ff */
[----:B------:R-:W-:-:S05]  /*0ab0*/  LEA.HI.X R3, R5, UR9, R4, 0x2, P0 ;  /* 0x0000000905037c11 */ /* 0x000fca00080f1404 */
[----:B------:R-:W-:Y:S01]  /*0ac0*/  STG.E desc[UR6][R2.64], R6 ;  /* 0x0000000602007986 */ /* 0x000fe2000c101906 */
[----:B------:R-:W-:Y:S05]  /*0ad0*/  EXIT ;  /* 0x000000000000794d */ /* 0x000fea0003800000 */
.L_x_18:
[----:B------:R-:W-:-:S00]  /*0ae0*/  BRA `(.L_x_18) ;  /* 0xfffffffc00fc7947 */ /* 0x000fc0000383ffff */
[----:B------:R-:W-:-:S00]  /*0af0*/  NOP ;  /* 0x0000000000007918 */ /* 0x000fc00000000000 */
        /* <DEDUP_REMOVED lines=8> */
.L_x_46:


//--------------------- .text._Z12conv2_kernelPKfS0_Pfmmm --------------------------
	.section	.text._Z12conv2_kernelPKfS0_Pfmmm,"ax",@progbits
	.align	128
        .global         _Z12conv2_kernelPKfS0_Pfmmm
        .type           _Z12conv2_kernelPKfS0_Pfmmm,@function
        .size           _Z12conv2_kernelPKfS0_Pfmmm,(.L_x_47 - _Z12conv2_kernelPKfS0_Pfmmm)
        .other          _Z12conv2_kernelPKfS0_Pfmmm,@"STO_CUDA_ENTRY STV_DEFAULT"
_Z12conv2_kernelPKfS0_Pfmmm:
.text._Z12conv2_kernelPKfS0_Pfmmm:
        /* <DEDUP_REMOVED lines=20> */
[----:B------:R-:W-:Y:S01]  /*0140*/  IMAD.MOV.U32 R4, RZ, RZ, RZ ;  /* 0x000000ffff047224 */ /* 0x000fe200078e00ff */
[----:B------:R-:W0:Y:S02]  /*0150*/  @!P0 S2R R9, SR_CgaCtaId ;  /* 0x0000000000098919 */ /* 0x000e240000008800 */
[----:B0-----:R-:W-:-:S05]  /*0160*/  @!P0 LEA R0, R9, R0, 0x18 ;  /* 0x0000000009008211 */ /* 0x001fca00078ec0ff */
[----:B------:R-:W-:-:S05]  /*0170*/  @!P0 IMAD R9, R11, 0x4, R0 ;  /* 0x000000040b098824 */ /* 0x000fca00078e0200 */
        /* <DEDUP_REMOVED lines=9> */
[----:B------:R-:W-:Y:S02]  /*0210*/  ISETP.GE.U32.AND.EX P0, PT, R13, RZ, PT, P0 ;  /* 0x000000ff0d00720c */ /* 0x000fe40003f06100 */
[----:B------:R-:W-:Y:S02]  /*0220*/  CS2R R8, SRZ ;  /* 0x0000000000087805 */ /* 0x000fe4000001ff00 */
[----:B------:R-:W-:Y:S02]  /*0230*/  IADD3 R10, PT, PT, R5, 0x1, -R12 ;  /* 0x00000001050a7810 */ /* 0x000fe40007ffe80c */
[----:B------:R-:W-:-:S07]  /*0240*/  LOP3.LUT R16, R12, 0x3, RZ, 0xc0, !PT ;  /* 0x000000030c107812 */ /* 0x000fce00078ec0ff */
[----:B------:R-:W-:Y:S05]  /*0250*/  @!P0 BRA `(.L_x_20) ;  /* 0x0000000400b48947 */ /* 0x000fea0003800000 */
[----:B------:R-:W0:Y:S01]  /*0260*/  S2UR UR5, SR_CgaCtaId ;  /* 0x00000000000579c3 */ /* 0x000e220000008800 */
[----:B------:R-:W-:Y:S01]  /*0270*/  UMOV UR4, 0x400 ;  /* 0x0000040000047882 */ /* 0x000fe20000000000 */
[----:B------:R-:W-:Y:S01]  /*0280*/  LOP3.LUT R9, R12, 0xfffffffc, RZ, 0xc0, !PT ;  /* 0xfffffffc0c097812 */ /* 0x000fe200078ec0ff */
[----:B------:R-:W-:Y:S01]  /*0290*/  IMAD.MOV.U32 R4, RZ, RZ, RZ ;  /* 0x000000ffff047224 */ /* 0x000fe200078e00ff */
[----:B------:R-:W1:Y:S04]  /*02a0*/  LDCU.64 UR14, c[0x0][0x398] ;  /* 0x00007300ff0e77ac */ /* 0x000e680008000a00 */
[----:B------:R-:W2:Y:S01]  /*02b0*/  LDC R8, c[0x0][0x3a4] ;  /* 0x0000e900ff087b82 */ /* 0x000ea20000000800 */
[----:B------:R-:W3:Y:S07]  /*02c0*/  LDCU.64 UR12, c[0x0][0x388] ;  /* 0x00007100ff0c77ac */ /* 0x000eee0008000a00 */
[----:B------:R-:W4:Y:S01]  /*02d0*/  LDC.64 R2, c[0x0][0x380] ;  /* 0x0000e000ff027b82 */ /* 0x000f220000000a00 */
[----:B0-----:R-:W-:-:S03]  /*02e0*/  ULEA UR8, UR5, UR4, 0x18 ;  /* 0x0000000405087291 */ /* 0x001fc6000f8ec0ff */
[----:B------:R-:W-:Y:S01]  /*02f0*/  UMOV UR4, URZ ;  /* 0x000000ff00047c82 */ /* 0x000fe20008000000 */
[----:B-1-3--:R-:W-:-:S08]  /*0300*/  UMOV UR5, URZ ;  /* 0x000000ff00057c82 */ /* 0x00afd00008000000 */
.L_x_33:
[----:B------:R-:W-:Y:S01]  /*0310*/  VIADD R18, R0, UR4 ;  /* 0x0000000400127c36 */ /* 0x000fe20008000000 */
[----:B------:R-:W-:Y:S01]  /*0320*/  BSSY.RECONVERGENT B0, `(.L_x_21) ;  /* 0x000001a000007945 */ /* 0x000fe20003800200 */
[----:B------:R-:W-:-:S03]  /*0330*/  VIADD R19, R10, UR4 ;  /* 0x000000040a137c36 */ /* 0x000fc60008000000 */
[C---:B------:R-:W-:Y:S02]  /*0340*/  ISETP.GE.U32.AND P0, PT, R18.reuse, R7, PT ;  /* 0x000000071200720c */ /* 0x040fe40003f06070 */
[----:B------:R-:W-:-:S11]  /*0350*/  LEA R17, R18, UR8, 0x2 ;  /* 0x0000000812117c11 */ /* 0x000fd6000f8e10ff */
[----:B------:R-:W-:Y:S05]  /*0360*/  @P0 BRA `(.L_x_22) ;  /* 0x0000000000200947 */ /* 0x000fea0003800000 */
[----:B------:R-:W-:Y:S01]  /*0370*/  ULEA UR6, UP0, UR4, UR12, 0x2 ;  /* 0x0000000c04067291 */ /* 0x000fe2000f8010ff */
[----:B------:R-:W0:Y:S03]  /*0380*/  LDS R15, [R17] ;  /* 0x00000000110f7984 */ /* 0x000e260000000800 */
[----:B------:R-:W-:Y:S02]  /*0390*/  ULEA.HI.X UR7, UR4, UR13, UR5, 0x2, UP0 ;  /* 0x0000000d04077291 */ /* 0x000fe400080f1405 */
[----:B------:R-:W-:-:S04]  /*03a0*/  IMAD.U32 R12, RZ, RZ, UR6 ;  /* 0x00000006ff0c7e24 */ /* 0x000fc8000f8e00ff */
[----:B------:R-:W-:-:S05]  /*03b0*/  IMAD.U32 R13, RZ, RZ, UR7 ;  /* 0x00000007ff0d7e24 */ /* 0x000fca000f8e00ff */
[----:B------:R-:W0:Y:S02]  /*03c0*/  LDG.E R12, desc[UR10][R12.64] ;  /* 0x0000000a0c0c7981 */ /* 0x000e24000c1e1900 */
[----:B0-----:R-:W-:Y:S01]  /*03d0*/  FFMA R4, R15, R12, R4 ;  /* 0x0000000c0f047223 */ /* 0x001fe20000000004 */
[----:B------:R-:W-:Y:S06]  /*03e0*/  BRA `(.L_x_23) ;  /* 0x0000000000347947 */ /* 0x000fec0003800000 */
.L_x_22:
[----:B------:R-:W-:Y:S02]  /*03f0*/  ISETP.GE.U32.AND P0, PT, R19, UR14, PT ;  /* 0x0000000e13007c0c */ /* 0x000fe4000bf06070 */
[----:B------:R-:W-:-:S04]  /*0400*/  SHF.R.S32.HI R12, RZ, 0x1f, R19 ;  /* 0x0000001fff0c7819 */ /* 0x000fc80000011413 */
[----:B------:R-:W-:-:S04]  /*0410*/  ISETP.GE.U32.AND.EX P0, PT, R12, UR15, PT, P0 ;  /* 0x0000000f0c007c0c */ /* 0x000fc8000bf06100 */
[----:B------:R-:W-:-:S13]  /*0420*/  ISETP.LT.OR P0, PT, R19, RZ, P0 ;  /* 0x000000ff1300720c */ /* 0x000fda0000701670 */
[----:B------:R-:W-:Y:S05]  /*0430*/  @P0 BRA `(.L_x_23) ;  /* 0x0000000000200947 */ /* 0x000fea0003800000 */
[----:B------:R-:W-:Y:S01]  /*0440*/  ULEA UR6, UP0, UR4, UR12, 0x2 ;  /* 0x0000000c04067291 */ /* 0x000fe2000f8010ff */
[----:B----4-:R-:W-:-:S03]  /*0450*/  IMAD.WIDE.U32 R12, R19, 0x4, R2 ;  /* 0x00000004130c7825 */ /* 0x010fc600078e0002 */
[----:B------:R-:W-:Y:S02]  /*0460*/  ULEA.HI.X UR7, UR4, UR13, UR5, 0x2, UP0 ;  /* 0x0000000d04077291 */ /* 0x000fe400080f1405 */
[----:B------:R-:W-:Y:S01]  /*0470*/  IMAD.U32 R14, RZ, RZ, UR6 ;  /* 0x00000006ff0e7e24 */ /* 0x000fe2000f8e00ff */
[----:B------:R-:W3:Y:S03]  /*0480*/  LDG.E R13, desc[UR10][R12.64] ;  /* 0x0000000a0c0d7981 */ /* 0x000ee6000c1e1900 */
[----:B------:R-:W-:-:S06]  /*0490*/  IMAD.U32 R15, RZ, RZ, UR7 ;  /* 0x00000007ff0f7e24 */ /* 0x000fcc000f8e00ff */
[----:B------:R-:W3:Y:S02]  /*04a0*/  LDG.E R15, desc[UR10][R14.64] ;  /* 0x0000000a0e0f7981 */ /* 0x000ee4000c1e1900 */
[----:B---3--:R-:W-:-:S07]  /*04b0*/  FFMA R4, R15, R13, R4 ;  /* 0x0000000d0f047223 */ /* 0x008fce0000000004 */
.L_x_23:
[----:B------:R-:W-:Y:S05]  /*04c0*/  BSYNC.RECONVERGENT B0 ;  /* 0x0000000000007941 */ /* 0x000fea0003800200 */
.L_x_21:
[----:B------:R-:W-:Y:S01]  /*04d0*/  USHF.L.U32 UR6, UR4, 0x2, URZ ;  /* 0x0000000204067899 */ /* 0x000fe200080006ff */
[----:B------:R-:W-:Y:S01]  /*04e0*/  VIADD R12, R18, 0x1 ;  /* 0x00000001120c7836 */ /* 0x000fe20000000000 */
[----:B------:R-:W-:Y:S01]  /*04f0*/  USHF.L.U64.HI UR7, UR4, 0x2, UR5 ;  /* 0x0000000204077899 */ /* 0x000fe20008010205 */
[----:B------:R-:W-:Y:S01]  /*0500*/  BSSY.RECONVERGENT B0, `(.L_x_24) ;  /* 0x0000017000007945 */ /* 0x000fe20003800200 */
[----:B------:R-:W-:Y:S02]  /*0510*/  ULOP3.LUT UR6, UR6, 0xfffffff0, URZ, 0xc0, !UPT ;  /* 0xfffffff006067892 */ /* 0x000fe4000f8ec0ff */
[----:B------:R-:W-:Y:S01]  /*0520*/  ISETP.GE.U32.AND P0, PT, R12, R7, PT ;  /* 0x000000070c00720c */ /* 0x000fe20003f06070 */
[----:B------:R-:W-:Y:S02]  /*0530*/  ULOP3.LUT UR7, UR7, 0x3, URZ, 0xc0, !UPT ;  /* 0x0000000307077892 */ /* 0x000fe4000f8ec0ff */
[----:B------:R-:W-:-:S04]  /*0540*/  UIADD3 UR6, UP0, UPT, UR6, UR12, URZ ;  /* 0x0000000c06067290 */ /* 0x000fc8000ff1e0ff */
[----:B------:R-:W-:Y:S02]  /*0550*/  UIADD3.X UR7, UPT, UPT, UR7, UR13, URZ, UP0, !UPT ;  /* 0x0000000d07077290 */ /* 0x000fe400087fe4ff */
[----:B------:R-:W-:-:S04]  /*0560*/  IMAD.U32 R12, RZ, RZ, UR6 ;  /* 0x00000006ff0c7e24 */ /* 0x000fc8000f8e00ff */
[----:B------:R-:W-:Y:S01]  /*0570*/  IMAD.U32 R13, RZ, RZ, UR7 ;  /* 0x00000007ff0d7e24 */ /* 0x000fe2000f8e00ff */
[----:B------:R-:W-:Y:S06]  /*0580*/  @!P0 BRA `(.L_x_25) ;  /* 0x00000000002c8947 */ /* 0x000fec0003800000 */
[----:B------:R-:W-:-:S05]  /*0590*/  VIADD R15, R19, 0x1 ;  /* 0x00000001130f7836 */ /* 0x000fca0000000000 */
[----:B------:R-:W-:Y:S02]  /*05a0*/  ISETP.GE.U32.AND P0, PT, R15, UR14, PT ;  /* 0x0000000e0f007c0c */ /* 0x000fe4000bf06070 */
[----:B------:R-:W-:-:S04]  /*05b0*/  SHF.R.S32.HI R14, RZ, 0x1f, R15 ;  /* 0x0000001fff0e7819 */ /* 0x000fc8000001140f */
[----:B------:R-:W-:-:S04]  /*05c0*/  ISETP.GE.U32.AND.EX P0, PT, R14, UR15, PT, P0 ;  /* 0x0000000f0e007c0c */ /* 0x000fc8000bf06100 */
[----:B------:R-:W-:-:S13]  /*05d0*/  ISETP.LT.OR P0, PT, R15, RZ, P0 ;  /* 0x000000ff0f00720c */ /* 0x000fda0000701670 */
[----:B------:R-:W-:Y:S05]  /*05e0*/  @P0 BRA `(.L_x_26) ;  /* 0x0000000000200947 */ /* 0x000fea0003800000 */
[----:B----4-:R-:W-:Y:S01]  /*05f0*/  IMAD.WIDE.U32 R14, R15, 0x4, R2 ;  /* 0x000000040f0e7825 */ /* 0x010fe200078e0002 */
[----:B------:R-:W3:Y:S05]  /*0600*/  LDG.E R20, desc[UR10][R12.64+0x4] ;  /* 0x0000040a0c147981 */ /* 0x000eea000c1e1900 */
[----:B------:R-:W3:Y:S02]  /*0610*/  LDG.E R15, desc[UR10][R14.64] ;  /* 0x0000000a0e0f7981 */ /* 0x000ee4000c1e1900 */
[----:B---3--:R-:W-:Y:S01]  /*0620*/  FFMA R4, R15, R20, R4 ;  /* 0x000000140f047223 */ /* 0x008fe20000000004 */
[----:B------:R-:W-:Y:S06]  /*0630*/  BRA `(.L_x_26) ;  /* 0x00000000000c7947 */ /* 0x000fec0003800000 */
.L_x_25:
[----:B------:R-:W3:Y:S04]  /*0640*/  LDG.E R21, desc[UR10][R12.64+0x4] ;  /* 0x0000040a0c157981 */ /* 0x000ee8000c1e1900 */
[----:B------:R-:W3:Y:S02]  /*0650*/  LDS R15, [R17+0x4] ;  /* 0x00000400110f7984 */ /* 0x000ee40000000800 */
[----:B---3--:R-:W-:-:S07]  /*0660*/  FFMA R4, R21, R15, R4 ;  /* 0x0000000f15047223 */ /* 0x008fce0000000004 */
.L_x_26:
[----:B------:R-:W-:Y:S05]  /*0670*/  BSYNC.RECONVERGENT B0 ;  /* 0x0000000000007941 */ /* 0x000fea0003800200 */
.L_x_24:
        /* <DEDUP_REMOVED lines=15> */
.L_x_28:
[----:B------:R-:W3:Y:S04]  /*0770*/  LDG.E R21, desc[UR10][R12.64+0x8] ;  /* 0x0000080a0c157981 */ /* 0x000ee8000c1e1900 */
[----:B------:R-:W3:Y:S02]  /*0780*/  LDS R15, [R17+0x8] ;  /* 0x00000800110f7984 */ /* 0x000ee40000000800 */
[----:B---3--:R-:W-:-:S07]  /*0790*/  FFMA R4, R21, R15, R4 ;  /* 0x0000000f15047223 */ /* 0x008fce0000000004 */
.L_x_29:
[----:B------:R-:W-:Y:S05]  /*07a0*/  BSYNC.RECONVERGENT B0 ;  /* 0x0000000000007941 */ /* 0x000fea0003800200 */
.L_x_27:
        /* <DEDUP_REMOVED lines=15> */
.L_x_31:
[----:B------:R-:W3:Y:S04]  /*08a0*/  LDG.E R13, desc[UR10][R12.64+0xc] ;  /* 0x00000c0a0c0d7981 */ /* 0x000ee8000c1e1900 */
[----:B------:R-:W3:Y:S02]  /*08b0*/  LDS R17, [R17+0xc] ;  /* 0x00000c0011117984 */ /* 0x000ee40000000800 */
[----:B---3--:R-:W-:-:S07]  /*08c0*/  FFMA R4, R13, R17, R4 ;  /* 0x000000110d047223 */ /* 0x008fce0000000004 */
.L_x_32:
[----:B------:R-:W-:Y:S05]  /*08d0*/  BSYNC.RECONVERGENT B0 ;  /* 0x0000000000007941 */ /* 0x000fea0003800200 */
.L_x_30:
[----:B------:R-:W-:-:S04]  /*08e0*/  UIADD3 UR4, UP0, UPT, UR4, 0x4, URZ ;  /* 0x0000000404047890 */ /* 0x000fc8000ff1e0ff */
[----:B------:R-:W-:Y:S02]  /*08f0*/  UIADD3.X UR5, UPT, UPT, URZ, UR5, URZ, UP0, !UPT ;  /* 0x00000005ff057290 */ /* 0x000fe400087fe4ff */
[----:B------:R-:W-:-:S04]  /*0900*/  ISETP.NE.U32.AND P0, PT, R9, UR4, PT ;  /* 0x0000000409007c0c */ /* 0x000fc8000bf05070 */
[----:B--2---:R-:W-:-:S13]  /*0910*/  ISETP.NE.AND.EX P0, PT, R8, UR5, PT, P0 ;  /* 0x0000000508007c0c */ /* 0x004fda000bf05300 */
[----:B------:R-:W-:Y:S05]  /*0920*/  @P0 BRA `(.L_x_33) ;  /* 0xfffffff800780947 */ /* 0x000fea000383ffff */
.L_x_20:
[----:B------:R-:W-:-:S04]  /*0930*/  ISETP.NE.U32.AND P0, PT, R16, RZ, PT ;  /* 0x000000ff1000720c */ /* 0x000fc80003f05070 */
[----:B------:R-:W-:-:S13]  /*0940*/  ISETP.NE.AND.EX P0, PT, R11, RZ, PT, P0 ;  /* 0x000000ff0b00720c */ /* 0x000fda0003f05300 */
[----:B------:R-:W-:Y:S05]  /*0950*/  @!P0 BRA `(.L_x_19) ;  /* 0x0000000000948947 */ /* 0x000fea0003800000 */
[----:B------:R-:W0:Y:S01]  /*0960*/  S2UR UR5, SR_CgaCtaId ;  /* 0x00000000000579c3 */ /* 0x000e220000008800 */
[----:B------:R-:W-:Y:S01]  /*0970*/  UMOV UR4, 0x400 ;  /* 0x0000040000047882 */ /* 0x000fe20000000000 */
[----:B------:R-:W1:Y:S06]  /*0980*/  LDCU.64 UR8, c[0x0][0x398] ;  /* 0x00007300ff0877ac */ /* 0x000e6c0008000a00 */
[----:B----4-:R-:W2:Y:S08]  /*0990*/  LDC.64 R2, c[0x0][0x380] ;  /* 0x0000e000ff027b82 */ /* 0x010eb00000000a00 */
[----:B------:R-:W3:Y:S01]  /*09a0*/  LDC.64 R12, c[0x0][0x388] ;  /* 0x0000e200ff0c7b82 */ /* 0x000ee20000000a00 */
[----:B01----:R-:W-:-:S12]  /*09b0*/  ULEA UR4, UR5, UR4, 0x18 ;  /* 0x0000000405047291 */ /* 0x003fd8000f8ec0ff */
.L_x_37:
        /* <DEDUP_REMOVED lines=14> */
[----:B---3--:R-:W-:Y:S01]  /*0aa0*/  LEA R14, P1, R9, R12, 0x2 ;  /* 0x0000000c090e7211 */ /* 0x008fe200078210ff */
[----:B--2---:R-:W-:-:S03]  /*0ab0*/  IMAD.WIDE.U32 R18, R19, 0x4, R2 ;  /* 0x0000000413127825 */ /* 0x004fc600078e0002 */
[----:B------:R-:W-:-:S03]  /*0ac0*/  LEA.HI.X R15, R9, R13, R8, 0x2, P1 ;  /* 0x0000000d090f7211 */ /* 0x000fc600008f1408 */
[----:B------:R-:W2:Y:S04]  /*0ad0*/  LDG.E R19, desc[UR10][R18.64] ;  /* 0x0000000a12137981 */ /* 0x000ea8000c1e1900 */
[----:B------:R-:W2:Y:S02]  /*0ae0*/  LDG.E R14, desc[UR10][R14.64] ;  /* 0x0000000a0e0e7981 */ /* 0x000ea4000c1e1900 */
[----:B--2---:R-:W-:Y:S01]  /*0af0*/  FFMA R4, R19, R14, R4 ;  /* 0x0000000e13047223 */ /* 0x004fe20000000004 */
[----:B------:R-:W-:Y:S06]  /*0b00*/  BRA `(.L_x_36) ;  /* 0x0000000000187947 */ /* 0x000fec0003800000 */
.L_x_35:
[----:B---3--:R-:W-:-:S04]  /*0b10*/  LEA R14, P1, R9, R12, 0x2 ;  /* 0x0000000c090e7211 */ /* 0x008fc800078210ff */
[----:B------:R-:W-:-:S06]  /*0b20*/  LEA.HI.X R15, R9, R13, R8, 0x2, P1 ;  /* 0x0000000d090f7211 */ /* 0x000fcc00008f1408 */
[----:B------:R-:W3:Y:S01]  /*0b30*/  LDG.E R15, desc[UR10][R14.64] ;  /* 0x0000000a0e0f7981 */ /* 0x000ee2000c1e1900 */
[----:B------:R-:W-:-:S05]  /*0b40*/  LEA R8, R18, UR4, 0x2 ;  /* 0x0000000412087c11 */ /* 0x000fca000f8e10ff */
[----:B------:R-:W3:Y:S02]  /*0b50*/  LDS R17, [R8] ;  /* 0x0000000008117984 */ /* 0x000ee40000000800 */
[----:B---3--:R-:W-:-:S07]  /*0b60*/  FFMA R4, R15, R17, R4 ;  /* 0x000000110f047223 */ /* 0x008fce0000000004 */
.L_x_36:
[----:B------:R-:W-:Y:S05]  /*0b70*/  BSYNC.RECONVERGENT B0 ;  /* 0x0000000000007941 */ /* 0x000fea0003800200 */
.L_x_34:
[----:B------:R-:W-:Y:S02]  /*0b80*/  VIADD R9, R9, 0x1 ;  /* 0x0000000109097836 */ /* 0x000fe40000000000 */
[----:B------:R-:W-:Y:S01]  /*0b90*/  IMAD.MOV.U32 R8, RZ, RZ, RZ ;  /* 0x000000ffff087224 */ /* 0x000fe200078e00ff */
[----:B------:R-:W-:Y:S06]  /*0ba0*/  @P0 BRA `(.L_x_37) ;  /* 0xfffffffc00840947 */ /* 0x000fec000383ffff */
.L_x_19:
[----:B------:R-:W2:Y:S02]  /*0bb0*/  LDCU.64 UR6, c[0x0][0x390] ;  /* 0x00007200ff0677ac */ /* 0x000ea40008000a00 */
[----:B--2-4-:R-:W-:-:S04]  /*0bc0*/  LEA R2, P0, R5, UR6, 0x2 ;  /* 0x0000000605027c11 */ /* 0x014fc8000f8010ff */
[----:B------:R-:W-:-:S05]  /*0bd0*/  LEA.HI.X R3, R5, UR7, R6, 0x2, P0 ;  /* 0x0000000705037c11 */ /* 0x000fca00080f1406 */
[----:B------:R-:W-:Y:S01]  /*0be0*/  STG.E desc[UR10][R2.64], R4 ;  /* 0x0000000402007986 */ /* 0x000fe2000c10190a */
[----:B------:R-:W-:Y:S05]  /*0bf0*/  EXIT ;  /* 0x000000000000794d */ /* 0x000fea0003800000 */
.L_x_38:
        /* <DEDUP_REMOVED lines=16> */
.L_x_47:


//--------------------- .text._Z11conv_kernelPKfS0_Pfmmm --------------------------
	.section	.text._Z11conv_kernelPKfS0_Pfmmm,"ax",@progbits
	.align	128
        .global         _Z11conv_kernelPKfS0_Pfmmm
        .type           _Z11conv_kernelPKfS0_Pfmmm,@function
        .size           _Z11conv_kernelPKfS0_Pfmmm,(.L_x_48 - _Z11conv_kernelPKfS0_Pfmmm)
        .other          _Z11conv_kernelPKfS0_Pfmmm,@"STO_CUDA_ENTRY STV_DEFAULT"
_Z11conv_kernelPKfS0_Pfmmm:
.text._Z11conv_kernelPKfS0_Pfmmm:
        /* <DEDUP_REMOVED lines=11> */
[----:B------:R-:W-:Y:S01]  /*00b0*/  IMAD.MOV.U32 R2, RZ, RZ, RZ ;  /* 0x000000ffff027224 */ /* 0x000fe200078e00ff */
[----:B------:R-:W1:Y:S01]  /*00c0*/  LDCU.64 UR10, c[0x0][0x358] ;  /* 0x00006b00ff0a77ac */ /* 0x000e620008000a00 */
[----:B0-----:R-:W-:-:S04]  /*00d0*/  UISETP.NE.U32.AND UP0, UPT, UR8, URZ, UPT ;  /* 0x000000ff0800728c */ /* 0x001fc8000bf05070 */
[----:B------:R-:W-:-:S09]  /*00e0*/  UISETP.NE.AND.EX UP0, UPT, UR9, URZ, UPT, UP0 ;  /* 0x000000ff0900728c */ /* 0x000fd2000bf05300 */
[----:B-1----:R-:W-:Y:S05]  /*00f0*/  BRA.U !UP0, `(.L_x_39) ;  /* 0x0000000d08b87547 */ /* 0x002fea000b800000 */
[----:B------:R-:W-:Y:S01]  /*0100*/  UISETP.GE.U32.AND UP1, UPT, UR8, 0x8, UPT ;  /* 0x000000080800788c */ /* 0x000fe2000bf26070 */
[----:B------:R-:W-:Y:S01]  /*0110*/  IMAD.MOV.U32 R2, RZ, RZ, RZ ;  /* 0x000000ffff027224 */ /* 0x000fe200078e00ff */
[----:B------:R-:W-:Y:S01]  /*0120*/  ULOP3.LUT UR14, UR8, 0x7, URZ, 0xc0, !UPT ;  /* 0x00000007080e7892 */ /* 0x000fe2000f8ec0ff */
[----:B------:R-:W-:Y:S01]  /*0130*/  CS2R R4, SRZ ;  /* 0x0000000000047805 */ /* 0x000fe2000001ff00 */
[----:B------:R-:W-:Y:S02]  /*0140*/  UISETP.GE.U32.AND.EX UP1, UPT, UR9, URZ, UPT, UP1 ;  /* 0x000000ff0900728c */ /* 0x000fe4000bf26110 */
[----:B------:R-:W-:-:S04]  /*0150*/  UISETP.NE.U32.AND UP0, UPT, UR14, URZ, UPT ;  /* 0x000000ff0e00728c */ /* 0x000fc8000bf05070 */
[----:B------:R-:W-:-:S03]  /*0160*/  UISETP.NE.AND.EX UP0, UPT, URZ, URZ, UPT, UP0 ;  /* 0x000000ffff00728c */ /* 0x000fc6000bf05300 */
[----:B------:R-:W-:Y:S08]  /*0170*/  BRA.U !UP1, `(.L_x_40) ;  /* 0x0000000509b87547 */ /* 0x000ff0000b800000 */
[----:B------:R-:W0:Y:S01]  /*0180*/  LDC R4, c[0x0][0x3a4] ;  /* 0x0000e900ff047b82 */ /* 0x000e220000000800 */
[----:B------:R-:W-:Y:S01]  /*0190*/  ULOP3.LUT UR8, UR8, 0xfffffff8, URZ, 0xc0, !UPT ;  /* 0xfffffff808087892 */ /* 0x000fe2000f8ec0ff */
[----:B------:R-:W-:Y:S01]  /*01a0*/  VIADD R6, R0, 0xfffffffd ;  /* 0xfffffffd00067836 */ /* 0x000fe20000000000 */
[----:B------:R-:W1:Y:S01]  /*01b0*/  LDCU UR9, c[0x0][0x3a4] ;  /* 0x00007480ff0977ac */ /* 0x000e620008000800 */
[----:B------:R-:W-:-:S03]  /*01c0*/  IMAD.MOV.U32 R2, RZ, RZ, RZ ;  /* 0x000000ffff027224 */ /* 0x000fc600078e00ff */
[----:B------:R-:W-:Y:S01]  /*01d0*/  IMAD.U32 R5, RZ, RZ, UR8 ;  /* 0x00000008ff057e24 */ /* 0x000fe2000f8e00ff */
[----:B------:R-:W2:Y:S01]  /*01e0*/  LDCU.64 UR12, c[0x0][0x388] ;  /* 0x00007100ff0c77ac */ /* 0x000ea20008000a00 */
[----:B------:R-:W3:Y:S01]  /*01f0*/  LDCU.64 UR16, c[0x0][0x398] ;  /* 0x00007300ff1077ac */ /* 0x000ee20008000a00 */
[----:B------:R-:W4:Y:S01]  /*0200*/  LDCU.64 UR18, c[0x0][0x388] ;  /* 0x00007100ff1277ac */ /* 0x000f220008000a00 */
[----:B------:R-:W-:Y:S01]  /*0210*/  UMOV UR4, URZ ;  /* 0x000000ff00047c82 */ /* 0x000fe20008000000 */
[----:B------:R-:W-:-:S05]  /*0220*/  UMOV UR5, URZ ;  /* 0x000000ff00057c82 */ /* 0x000fca0008000000 */
.L_x_41:
[----:B------:R-:W-:Y:S02]  /*0230*/  VIADD R7, R6, 0x3 ;  /* 0x0000000306077836 */ /* 0x000fe40000000000 */
[----:B--2---:R-:W-:Y:S02]  /*0240*/  IMAD.U32 R10, RZ, RZ, UR12 ;  /* 0x0000000cff0a7e24 */ /* 0x004fe4000f8e00ff */
[----:B------:R-:W-:Y:S01]  /*0250*/  IMAD.U32 R11, RZ, RZ, UR13 ;  /* 0x0000000dff0b7e24 */ /* 0x000fe2000f8e00ff */
[----:B---3--:R-:W-:Y:S02]  /*0260*/  ISETP.GE.U32.AND P5, PT, R7, UR16, PT ;  /* 0x0000001007007c0c */ /* 0x008fe4000bfa6070 */
[----:B------:R-:W-:-:S04]  /*0270*/  SHF.R.S32.HI R8, RZ, 0x1f, R7 ;  /* 0x0000001fff087819 */ /* 0x000fc80000011407 */
[----:B------:R-:W-:-:S04]  /*0280*/  ISETP.GE.U32.AND.EX P5, PT, R8, UR17, PT, P5 ;  /* 0x0000001108007c0c */ /* 0x000fc8000bfa6150 */
[----:B------:R-:W-:-:S13]  /*0290*/  ISETP.LT.OR P5, PT, R7, RZ, P5 ;  /* 0x000000ff0700720c */ /* 0x000fda0002fa1670 */
[----:B------:R-:W2:Y:S01]  /*02a0*/  @!P5 LDC.64 R8, c[0x0][0x380] ;  /* 0x0000e000ff08db82 */ /* 0x000ea20000000a00 */
[----:B------:R-:W3:Y:S01]  /*02b0*/  @!P5 LDG.E R10, desc[UR10][R10.64] ;  /* 0x0000000a0a0ad981 */ /* 0x000ee2000c1e1900 */
[----:B--2---:R-:W-:-:S06]  /*02c0*/  @!P5 IMAD.WIDE.U32 R8, R7, 0x4, R8 ;  /* 0x000000040708d825 */ /* 0x004fcc00078e0008 */
[----:B------:R2:W3:Y:S01]  /*02d0*/  @!P5 LDG.E R9, desc[UR10][R8.64] ;  /* 0x0000000a0809d981 */ /* 0x0004e2000c1e1900 */
[----:B------:R-:W-:-:S05]  /*02e0*/  VIADD R13, R6, 0x2 ;  /* 0x00000002060d7836 */ /* 0x000fca0000000000 */
[----:B------:R-:W-:Y:S02]  /*02f0*/  ISETP.GE.U32.AND P0, PT, R13, UR16, PT ;  /* 0x000000100d007c0c */ /* 0x000fe4000bf06070 */
[----:B------:R-:W-:Y:S01]  /*0300*/  SHF.R.S32.HI R7, RZ, 0x1f, R13 ;  /* 0x0000001fff077819 */ /* 0x000fe2000001140d */
[----:B------:R-:W-:-:S03]  /*0310*/  VIADD R19, R6, 0x1 ;  /* 0x0000000106137836 */ /* 0x000fc60000000000 */
[----:B------:R-:W-:Y:S02]  /*0320*/  ISETP.GE.U32.AND.EX P0, PT, R7, UR17, PT, P0 ;  /* 0x0000001107007c0c */ /* 0x000fe4000bf06100 */
[----:B------:R-:W-:Y:S02]  /*0330*/  ISETP.GE.U32.AND P2, PT, R19, UR16, PT ;  /* 0x0000001013007c0c */ /* 0x000fe4000bf46070 */
[----:B------:R-:W-:Y:S02]  /*0340*/  ISETP.LT.OR P0, PT, R13, RZ, P0 ;  /* 0x000000ff0d00720c */ /* 0x000fe40000701670 */
[----:B------:R-:W-:Y:S01]  /*0350*/  SHF.R.S32.HI R12, RZ, 0x1f, R19 ;  /* 0x0000001fff0c7819 */ /* 0x000fe20000011413 */
[----:B------:R-:W-:-:S03]  /*0360*/  VIADD R29, R6, 0xffffffff ;  /* 0xffffffff061d7836 */ /* 0x000fc60000000000 */
[----:B------:R-:W-:Y:S02]  /*0370*/  ISETP.GE.U32.AND.EX P2, PT, R12, UR17, PT, P2 ;  /* 0x000000110c007c0c */ /* 0x000fe4000bf46120 */
[C---:B------:R-:W-:Y:S02]  /*0380*/  ISETP.GE.U32.AND P3, PT, R6.reuse, UR16, PT ;  /* 0x0000001006007c0c */ /* 0x040fe4000bf66070 */
[----:B------:R-:W-:Y:S02]  /*0390*/  SHF.R.S32.HI R7, RZ, 0x1f, R6 ;  /* 0x0000001fff077819 */ /* 0x000fe40000011406 */
[----:B------:R-:W-:Y:S01]  /*03a0*/  ISETP.LT.OR P2, PT, R19, RZ, P2 ;  /* 0x000000ff1300720c */ /* 0x000fe20001741670 */
[----:B------:R-:W-:Y:S01]  /*03b0*/  VIADD R25, R6, 0xfffffffe ;  /* 0xfffffffe06197836 */ /* 0x000fe20000000000 */
[----:B------:R-:W-:Y:S01]  /*03c0*/  ISETP.GE.U32.AND P4, PT, R29, UR16, PT ;  /* 0x000000101d007c0c */ /* 0x000fe2000bf86070 */
[----:B------:R-:W5:Y:S01]  /*03d0*/  @!P0 LDC.64 R26, c[0x0][0x380] ;  /* 0x0000e000ff1a8b82 */ /* 0x000f620000000a00 */
[----:B--2---:R-:W-:-:S02]  /*03e0*/  SHF.R.S32.HI R8, RZ, 0x1f, R29 ;  /* 0x0000001fff087819 */ /* 0x004fc4000001141d */
[----:B------:R-:W-:Y:S01]  /*03f0*/  ISETP.GE.U32.AND.EX P3, PT, R7, UR17, PT, P3 ;  /* 0x0000001107007c0c */ /* 0x000fe2000bf66130 */
[----:B------:R-:W-:Y:S01]  /*0400*/  VIADD R23, R6, 0xfffffffd ;  /* 0xfffffffd06177836 */ /* 0x000fe20000000000 */
[----:B------:R-:W-:Y:S02]  /*0410*/  ISETP.GE.U32.AND P1, PT, R25, UR16, PT ;  /* 0x0000001019007c0c */ /* 0x000fe4000bf26070 */
[----:B------:R-:W-:Y:S02]  /*0420*/  SHF.R.S32.HI R11, RZ, 0x1f, R25 ;  /* 0x0000001fff0b7819 */ /* 0x000fe40000011419 */
[----:B------:R-:W-:Y:S01]  /*0430*/  ISETP.GE.U32.AND.EX P4, PT, R8, UR17, PT, P4 ;  /* 0x0000001108007c0c */ /* 0x000fe2000bf86140 */
[----:B------:R-:W2:Y:S01]  /*0440*/  @!P2 LDC.64 R16, c[0x0][0x380] ;  /* 0x0000e000ff10ab82 */ /* 0x000ea20000000a00 */
[C---:B------:R-:W-:Y:S01]  /*0450*/  ISETP.LT.OR P3, PT, R6.reuse, RZ, P3 ;  /* 0x000000ff0600720c */ /* 0x040fe20001f61670 */
[----:B------:R-:W-:Y:S01]  /*0460*/  VIADD R7, R6, 0xfffffffc ;  /* 0xfffffffc06077836 */ /* 0x000fe20000000000 */
[----:B------:R-:W-:-:S02]  /*0470*/  ISETP.GE.U32.AND.EX P1, PT, R11, UR17, PT, P1 ;  /* 0x000000110b007c0c */ /* 0x000fc4000bf26110 */
[----:B------:R-:W-:Y:S02]  /*0480*/  ISETP.GE.U32.AND P6, PT, R23, UR16, PT ;  /* 0x0000001017007c0c */ /* 0x000fe4000bfc6070 */
[----:B------:R-:W-:Y:S02]  /*0490*/  ISETP.LT.OR P4, PT, R29, RZ, P4 ;  /* 0x000000ff1d00720c */ /* 0x000fe40002781670 */
[----:B------:R-:W-:Y:S02]  /*04a0*/  SHF.R.S32.HI R8, RZ, 0x1f, R23 ;  /* 0x0000001fff087819 */ /* 0x000fe40000011417 */
[----:B------:R-:W-:Y:S02]  /*04b0*/  ISETP.LT.OR P1, PT, R25, RZ, P1 ;  /* 0x000000ff1900720c */ /* 0x000fe40000f21670 */
[----:B------:R-:W-:Y:S01]  /*04c0*/  ISETP.GE.U32.AND.EX P6, PT, R8, UR17, PT, P6 ;  /* 0x0000001108007c0c */ /* 0x000fe2000bfc6160 */
[----:B------:R-:W-:-:S03]  /*04d0*/  USHF.L.U32 UR6, UR4, 0x2, URZ ;  /* 0x0000000204067899 */ /* 0x000fc600080006ff */
[----:B------:R-:W-:Y:S01]  /*04e0*/  ISETP.LT.OR P6, PT, R23, RZ, P6 ;  /* 0x000000ff1700720c */ /* 0x000fe200037c1670 */
[----:B------:R-:W-:Y:S02]  /*04f0*/  USHF.L.U64.HI UR7, UR4, 0x2, UR5 ;  /* 0x0000000204077899 */ /* 0x000fe40008010205 */
[----:B------:R-:W-:Y:S01]  /*0500*/  ULOP3.LUT UR6, UR6, 0xffffffe0, URZ, 0xc0, !UPT ;  /* 0xffffffe006067892 */ /* 0x000fe2000f8ec0ff */
[----:B-----5:R-:W-:Y:S01]  /*0510*/  @!P0 IMAD.WIDE.U32 R26, R13, 0x4, R26 ;  /* 0x000000040d1a8825 */ /* 0x020fe200078e001a */
[----:B------:R-:W-:Y:S02]  /*0520*/  ULOP3.LUT UR7, UR7, 0x3, URZ, 0xc0, !UPT ;  /* 0x0000000307077892 */ /* 0x000fe4000f8ec0ff */
[----:B----4-:R-:W-:Y:S01]  /*0530*/  UIADD3 UR6, UP1, UPT, UR6, UR18, URZ ;  /* 0x0000001206067290 */ /* 0x010fe2000ff3e0ff */
[----:B------:R-:W4:Y:S01]  /*0540*/  @!P1 LDC.64 R12, c[0x0][0x380] ;  /* 0x0000e000ff0c9b82 */ /* 0x000f220000000a00 */
[----:B--2---:R-:W-:Y:S01]  /*0550*/  @!P2 IMAD.WIDE.U32 R16, R19, 0x4, R16 ;  /* 0x000000041310a825 */ /* 0x004fe200078e0010 */
[----:B------:R-:W2:Y:S01]  /*0560*/  @!P0 LDG.E R27, desc[UR10][R26.64] ;  /* 0x0000000a1a1b8981 */ /* 0x000ea2000c1e1900 */
[----:B------:R-:W-:-:S05]  /*0570*/  UIADD3.X UR7, UPT, UPT, UR7, UR19, URZ, UP1, !UPT ;  /* 0x0000001307077290 */ /* 0x000fca0008ffe4ff */
[----:B------:R-:W5:Y:S01]  /*0580*/  @!P6 LDC.64 R14, c[0x0][0x380] ;  /* 0x0000e000ff0eeb82 */ /* 0x000f620000000a00 */
[----:B------:R-:W-:Y:S01]  /*0590*/  IMAD.U32 R18, RZ, RZ, UR6 ;  /* 0x00000006ff127e24 */ /* 0x000fe2000f8e00ff */
[----:B------:R-:W2:Y:S01]  /*05a0*/  @!P2 LDG.E R17, desc[UR10][R16.64] ;  /* 0x0000000a1011a981 */ /* 0x000ea2000c1e1900 */
[----:B------:R-:W-:-:S05]  /*05b0*/  IMAD.U32 R19, RZ, RZ, UR7 ;  /* 0x00000007ff137e24 */ /* 0x000fca000f8e00ff */
[----:B------:R-:W2:Y:S04]  /*05c0*/  @!P0 LDG.E R22, desc[UR10][R18.64+0x4] ;  /* 0x0000040a12168981 */ /* 0x000ea8000c1e1900 */
[----:B------:R-:W2:Y:S04]  /*05d0*/  @!P2 LDG.E R24, desc[UR10][R18.64+0x8] ;  /* 0x0000080a1218a981 */ /* 0x000ea8000c1e1900 */
[----:B------:R-:W2:Y:S01]  /*05e0*/  @!P3 LDG.E R26, desc[UR10][R18.64+0xc] ;  /* 0x00000c0a121ab981 */ /* 0x000ea2000c1e1900 */
[----:B----4-:R-:W-:-:S03]  /*05f0*/  @!P1 IMAD.WIDE.U32 R12, R25, 0x4, R12 ;  /* 0x00000004190c9825 */ /* 0x010fc600078e000c */
[----:B------:R-:W4:Y:S01]  /*0600*/  @!P4 LDG.E R25, desc[UR10][R18.64+0x10] ;  /* 0x0000100a1219c981 */ /* 0x000f22000c1e1900 */
[----:B-----5:R-:W-:-:S03]  /*0610*/  @!P6 IMAD.WIDE.U32 R14, R23, 0x4, R14 ;  /* 0x00000004170ee825 */ /* 0x020fc600078e000e */
[----:B------:R-:W5:Y:S04]  /*0620*/  @!P1 LDG.E R13, desc[UR10][R12.64] ;  /* 0x0000000a0c0d9981 */ /* 0x000f68000c1e1900 */
[----:B------:R-:W5:Y:S04]  /*0630*/  @!P1 LDG.E R16, desc[UR10][R18.64+0x14] ;  /* 0x0000140a12109981 */ /* 0x000f68000c1e1900 */
[----:B------:R-:W5:Y:S01]  /*0640*/  @!P6 LDG.E R15, desc[UR10][R14.64] ;  /* 0x0000000a0e0fe981 */ /* 0x000f62000c1e1900 */
[----:B---3--:R-:W-:Y:S01]  /*0650*/  @!P5 FFMA R2, R9, R10, R2 ;  /* 0x0000000a0902d223 */ /* 0x008fe20000000002 */
[----:B------:R-:W-:Y:S01]  /*0660*/  SHF.R.S32.HI R9, RZ, 0x1f, R7 ;  /* 0x0000001fff097819 */ /* 0x000fe20000011407 */
[----:B------:R-:W3:Y:S01]  /*0670*/  @!P4 LDC.64 R10, c[0x0][0x380] ;  /* 0x0000e000ff0acb82 */ /* 0x000ee20000000a00 */
[----:B------:R-:W-:-:S04]  /*0680*/  ISETP.GE.U32.AND P5, PT, R7, UR16, PT ;  /* 0x0000001007007c0c */ /* 0x000fc8000bfa6070 */
[----:B------:R-:W-:-:S03]  /*0690*/  ISETP.GE.U32.AND.EX P5, PT, R9, UR17, PT, P5 ;  /* 0x0000001109007c0c */ /* 0x000fc6000bfa6150 */
[----:B------:R-:W1:Y:S01]  /*06a0*/  @!P3 LDC.64 R8, c[0x0][0x380] ;  /* 0x0000e000ff08bb82 */ /* 0x000e620000000a00 */
[----:B------:R-:W-:-:S13]  /*06b0*/  ISETP.LT.OR P5, PT, R7, RZ, P5 ;  /* 0x000000ff0700720c */ /* 0x000fda0002fa1670 */
[----:B------:R-:W0:Y:S01]  /*06c0*/  @!P5 LDC.64 R20, c[0x0][0x380] ;  /* 0x0000e000ff14db82 */ /* 0x000e220000000a00 */
[----:B---3--:R-:W-:-:S06]  /*06d0*/  @!P4 IMAD.WIDE.U32 R10, R29, 0x4, R10 ;  /* 0x000000041d0ac825 */ /* 0x008fcc00078e000a */
[----:B------:R-:W4:Y:S01]  /*06e0*/  @!P4 LDG.E R11, desc[UR10][R10.64] ;  /* 0x0000000a0a0bc981 */ /* 0x000f22000c1e1900 */
[----:B-1----:R-:W-:-:S06]  /*06f0*/  @!P3 IMAD.WIDE.U32 R8, R6, 0x4, R8 ;  /* 0x000000040608b825 */ /* 0x002fcc00078e0008 */
[----:B------:R-:W3:Y:S01]  /*0700*/  @!P3 LDG.E R9, desc[UR10][R8.64] ;  /* 0x0000000a0809b981 */ /* 0x000ee2000c1e1900 */
[----:B0-----:R-:W-:-:S03]  /*0710*/  @!P5 IMAD.WIDE.U32 R20, R7, 0x4, R20 ;  /* 0x000000040714d825 */ /* 0x001fc600078e0014 */
[----:B------:R-:W5:Y:S04]  /*0720*/  @!P6 LDG.E R7, desc[UR10][R18.64+0x18] ;  /* 0x0000180a1207e981 */ /* 0x000f68000c1e1900 */
[----:B------:R-:W5:Y:S04]  /*0730*/  @!P5 LDG.E R8, desc[UR10][R18.64+0x1c] ;  /* 0x00001c0a1208d981 */ /* 0x000f68000c1e1900 */
[----:B------:R-:W5:Y:S01]  /*0740*/  @!P5 LDG.E R21, desc[UR10][R20.64] ;  /* 0x0000000a1415d981 */ /* 0x000f62000c1e1900 */
[----:B------:R-:W-:-:S04]  /*0750*/  UIADD3 UR4, UP1, UPT, UR4, 0x8, URZ ;  /* 0x0000000804047890 */ /* 0x000fc8000ff3e0ff */
[----:B------:R-:W-:Y:S02]  /*0760*/  UIADD3.X UR5, UPT, UPT, URZ, UR5, URZ, UP1, !UPT ;  /* 0x00000005ff057290 */ /* 0x000fe40008ffe4ff */
[----:B------:R-:W-:-:S04]  /*0770*/  UIADD3 UR6, UP1, UPT, UR4, -UR8, URZ ;  /* 0x8000000804067290 */ /* 0x000fc8000ff3e0ff */
[----:B------:R-:W-:Y:S02]  /*0780*/  UIADD3.X UR7, UPT, UPT, UR5, ~UR9, URZ, UP1, !UPT ;  /* 0x8000000905077290 */ /* 0x000fe40008ffe4ff */
[----:B------:R-:W-:Y:S01]  /*0790*/  UISETP.NE.U32.AND UP1, UPT, UR6, URZ, UPT ;  /* 0x000000ff0600728c */ /* 0x000fe2000bf25070 */
[----:B--2---:R-:W-:-:S04]  /*07a0*/  @!P0 FFMA R2, R27, R22, R2 ;  /* 0x000000161b028223 */ /* 0x004fc80000000002 */
[----:B------:R-:W-:Y:S01]  /*07b0*/  @!P2 FFMA R2, R17, R24, R2 ;  /* 0x000000181102a223 */ /* 0x000fe20000000002 */
[----:B------:R-:W-:Y:S01]  /*07c0*/  UISETP.NE.AND.EX UP1, UPT, UR7, URZ, UPT, UP1 ;  /* 0x000000ff0700728c */ /* 0x000fe2000bf25310 */
[----:B------:R-:W-:Y:S01]  /*07d0*/  VIADD R6, R6, 0xfffffff8 ;  /* 0xfffffff806067836 */ /* 0x000fe20000000000 */
[----:B------:R-:W-:-:S04]  /*07e0*/  UIADD3 UR12, UP2, UPT, UR12, 0x20, URZ ;  /* 0x000000200c0c7890 */ /* 0x000fc8000ff5e0ff */
[----:B------:R-:W-:Y:S01]  /*07f0*/  UIADD3.X UR13, UPT, UPT, URZ, UR13, URZ, UP2, !UPT ;  /* 0x0000000dff0d7290 */ /* 0x000fe200097fe4ff */
[----:B---3--:R-:W-:-:S04]  /*0800*/  @!P3 FFMA R2, R9, R26, R2 ;  /* 0x0000001a0902b223 */ /* 0x008fc80000000002 */
[----:B----4-:R-:W-:-:S04]  /*0810*/  @!P4 FFMA R2, R11, R25, R2 ;  /* 0x000000190b02c223 */ /* 0x010fc80000000002 */
[----:B-----5:R-:W-:-:S04]  /*0820*/  @!P1 FFMA R2, R13, R16, R2 ;  /* 0x000000100d029223 */ /* 0x020fc80000000002 */
[----:B------:R-:W-:-:S04]  /*0830*/  @!P6 FFMA R2, R15, R7, R2 ;  /* 0x000000070f02e223 */ /* 0x000fc80000000002 */
[----:B------:R-:W-:Y:S01]  /*0840*/  @!P5 FFMA R2, R21, R8, R2 ;  /* 0x000000081502d223 */ /* 0x000fe20000000002 */
[----:B------:R-:W-:Y:S06]  /*0850*/  BRA.U UP1, `(.L_x_41) ;  /* 0xfffffff901747547 */ /* 0x000fec000b83ffff */
.L_x_40:
[----:B------:R-:W-:Y:S05]  /*0860*/  BRA.U !UP0, `(.L_x_39) ;  /* 0x0000000508dc7547 */ /* 0x000fea000b800000 */
[----:B------:R-:W0:Y:S01]  /*0870*/  LDCU UR4, c[0x0][0x3a0] ;  /* 0x00007400ff0477ac */ /* 0x000e220008000800 */
[----:B------:R-:W-:-:S04]  /*0880*/  UISETP.GE.U32.AND UP0, UPT, UR14, 0x4, UPT ;  /* 0x000000040e00788c */ /* 0x000fc8000bf06070 */
[----:B------:R-:W-:Y:S02]  /*0890*/  UISETP.GE.U32.AND.EX UP0, UPT, URZ, URZ, UPT, UP0 ;  /* 0x000000ffff00728c */ /* 0x000fe4000bf06100 */
[----:B0-----:R-:W-:-:S04]  /*08a0*/  ULOP3.LUT UR5, UR4, 0x3, URZ, 0xc0, !UPT ;  /* 0x0000000304057892 */ /* 0x001fc8000f8ec0ff */
[----:B------:R-:W-:-:S04]  /*08b0*/  UISETP.NE.U32.AND UP1, UPT, UR5, URZ, UPT ;  /* 0x000000ff0500728c */ /* 0x000fc8000bf25070 */
[----:B------:R-:W-:Y:S01]  /*08c0*/  UISETP.NE.AND.EX UP1, UPT, URZ, URZ, UPT, UP1 ;  /* 0x000000ffff00728c */ /* 0x000fe2000bf25310 */
[----:B------:R-:W-:Y:S10]  /*08d0*/  BRA.U !UP0, `(.L_x_42) ;  /* 0x0000000108d47547 */ /* 0x000ff4000b800000 */
[----:B------:R-:W0:Y:S01]  /*08e0*/  LDCU.64 UR6, c[0x0][0x398] ;  /* 0x00007300ff0677ac */ /* 0x000e220008000a00 */
[----:B------:R-:W-:Y:S01]  /*08f0*/  LOP3.LUT R13, RZ, R5, RZ, 0x33, !PT ;  /* 0x00000005ff0d7212 */ /* 0x000fe200078e33ff */
[C---:B------:R-:W-:Y:S01]  /*0900*/  IMAD.IADD R23, R0.reuse, 0x1, -R5 ;  /* 0x0000000100177824 */ /* 0x040fe200078e0a05 */
[C---:B------:R-:W-:Y:S01]  /*0910*/  SHF.L.U64.HI R18, R5.reuse, 0x2, R4 ;  /* 0x0000000205127819 */ /* 0x040fe20000010204 */
[----:B------:R-:W-:Y:S02]  /*0920*/  IMAD.SHL.U32 R12, R5, 0x4, RZ ;  /* 0x00000004050c7824 */ /* 0x000fe400078e00ff */
[----:B------:R-:W-:Y:S01]  /*0930*/  IMAD.IADD R13, R0, 0x1, R13 ;  /* 0x00000001000d7824 */ /* 0x000fe200078e020d */
[----:B------:R-:W-:Y:S01]  /*0940*/  SHF.R.S32.HI R6, RZ, 0x1f, R23 ;  /* 0x0000001fff067819 */ /* 0x000fe20000011417 */
[C---:B------:R-:W-:Y:S01]  /*0950*/  VIADD R21, R23.reuse, 0xfffffffe ;  /* 0xfffffffe17157836 */ /* 0x040fe20000000000 */
[----:B------:R-:W-:Y:S01]  /*0960*/  LOP3.LUT R12, R12, 0xfffffffc, RZ, 0xc0, !PT ;  /* 0xfffffffc0c0c7812 */ /* 0x000fe200078ec0ff */
[----:B------:R-:W-:Y:S01]  /*0970*/  VIADD R19, R23, 0xfffffffd ;  /* 0xfffffffd17137836 */ /* 0x000fe20000000000 */
[----:B------:R-:W-:-:S02]  /*0980*/  SHF.R.S32.HI R7, RZ, 0x1f, R13 ;  /* 0x0000001fff077819 */ /* 0x000fc4000001140d */
[----:B------:R-:W-:Y:S02]  /*0990*/  LOP3.LUT R18, R18, 0x3, RZ, 0xc0, !PT ;  /* 0x0000000312127812 */ /* 0x000fe400078ec0ff */
[----:B0-----:R-:W-:Y:S02]  /*09a0*/  ISETP.GE.U32.AND P0, PT, R23, UR6, PT ;  /* 0x0000000617007c0c */ /* 0x001fe4000bf06070 */
[----:B------:R-:W-:Y:S02]  /*09b0*/  ISETP.GE.U32.AND P1, PT, R13, UR6, PT ;  /* 0x000000060d007c0c */ /* 0x000fe4000bf26070 */
[----:B------:R-:W-:Y:S02]  /*09c0*/  ISETP.GE.U32.AND.EX P0, PT, R6, UR7, PT, P0 ;  /* 0x0000000706007c0c */ /* 0x000fe4000bf06100 */
[----:B------:R-:W-:Y:S02]  /*09d0*/  ISETP.GE.U32.AND P2, PT, R21, UR6, PT ;  /* 0x0000000615007c0c */ /* 0x000fe4000bf46070 */
[----:B------:R-:W-:-:S02]  /*09e0*/  SHF.R.S32.HI R6, RZ, 0x1f, R21 ;  /* 0x0000001fff067819 */ /* 0x000fc40000011415 */
[----:B------:R-:W-:Y:S02]  /*09f0*/  ISETP.GE.U32.AND.EX P1, PT, R7, UR7, PT, P1 ;  /* 0x0000000707007c0c */ /* 0x000fe4000bf26110 */
[----:B------:R-:W-:Y:S02]  /*0a00*/  ISETP.LT.OR P0, PT, R23, RZ, P0 ;  /* 0x000000ff1700720c */ /* 0x000fe40000701670 */
[----:B------:R-:W-:Y:S02]  /*0a10*/  ISETP.GE.U32.AND.EX P2, PT, R6, UR7, PT, P2 ;  /* 0x0000000706007c0c */ /* 0x000fe4000bf46120 */
[----:B------:R-:W-:Y:S02]  /*0a20*/  ISETP.LT.OR P1, PT, R13, RZ, P1 ;  /* 0x000000ff0d00720c */ /* 0x000fe40000f21670 */
[----:B------:R-:W-:Y:S02]  /*0a30*/  ISETP.GE.U32.AND P3, PT, R19, UR6, PT ;  /* 0x0000000613007c0c */ /* 0x000fe4000bf66070 */
[----:B------:R-:W-:-:S02]  /*0a40*/  SHF.R.S32.HI R6, RZ, 0x1f, R19 ;  /* 0x0000001fff067819 */ /* 0x000fc40000011413 */
[----:B------:R-:W-:Y:S02]  /*0a50*/  ISETP.LT.OR P2, PT, R21, RZ, P2 ;  /* 0x000000ff1500720c */ /* 0x000fe40001741670 */
[----:B------:R-:W-:Y:S01]  /*0a60*/  ISETP.GE.U32.AND.EX P3, PT, R6, UR7, PT, P3 ;  /* 0x0000000706007c0c */ /* 0x000fe2000bf66130 */
[----:B------:R-:W0:Y:S01]  /*0a70*/  @!P0 LDC.64 R16, c[0x0][0x380] ;  /* 0x0000e000ff108b82 */ /* 0x000e220000000a00 */
[----:B------:R-:W1:Y:S02]  /*0a80*/  LDCU.64 UR6, c[0x0][0x388] ;  /* 0x00007100ff0677ac */ /* 0x000e640008000a00 */
[----:B------:R-:W-:-:S05]  /*0a90*/  ISETP.LT.OR P3, PT, R19, RZ, P3 ;  /* 0x000000ff1300720c */ /* 0x000fca0001f61670 */
[----:B------:R-:W2:Y:S08]  /*0aa0*/  @!P1 LDC.64 R14, c[0x0][0x380] ;  /* 0x0000e000ff0e9b82 */ /* 0x000eb00000000a00 */
[----:B------:R-:W3:Y:S01]  /*0ab0*/  @!P2 LDC.64 R6, c[0x0][0x380] ;  /* 0x0000e000ff06ab82 */ /* 0x000ee20000000a00 */
[----:B-1----:R-:W-:Y:S02]  /*0ac0*/  @!P0 LEA R10, P4, R5, UR6, 0x2 ;  /* 0x00000006050a8c11 */ /* 0x002fe4000f8810ff */
[----:B------:R-:W-:-:S02]  /*0ad0*/  IADD3 R12, P5, PT, R12, UR6, RZ ;  /* 0x000000060c0c7c10 */ /* 0x000fc4000ffbe0ff */
[----:B------:R-:W-:-:S03]  /*0ae0*/  @!P0 LEA.HI.X R11, R5, UR7, R4, 0x2, P4 ;  /* 0x00000007050b8c11 */ /* 0x000fc6000a0f1404 */
[----:B------:R-:W1:Y:S01]  /*0af0*/  @!P3 LDC.64 R8, c[0x0][0x380] ;  /* 0x0000e000ff08bb82 */ /* 0x000e620000000a00 */
[----:B0-----:R-:W-:Y:S01]  /*0b00*/  @!P0 IMAD.WIDE.U32 R16, R23, 0x4, R16 ;  /* 0x0000000417108825 */ /* 0x001fe200078e0010 */
[----:B------:R-:W4:Y:S03]  /*0b10*/  @!P0 LDG.E R10, desc[UR10][R10.64] ;  /* 0x0000000a0a0a8981 */ /* 0x000f26000c1e1900 */
[----:B--2---:R-:W-:Y:S01]  /*0b20*/  @!P1 IMAD.WIDE.U32 R14, R13, 0x4, R14 ;  /* 0x000000040d0e9825 */ /* 0x004fe200078e000e */
[----:B------:R-:W-:Y:S01]  /*0b30*/  IADD3.X R13, PT, PT, R18, UR7, RZ, P5, !PT ;  /* 0x00000007120d7c10 */ /* 0x000fe2000affe4ff */
[----:B------:R-:W4:Y:S04]  /*0b40*/  @!P0 LDG.E R17, desc[UR10][R16.64] ;  /* 0x0000000a10118981 */ /* 0x000f28000c1e1900 */
[----:B------:R-:W2:Y:S01]  /*0b50*/  @!P1 LDG.E R15, desc[UR10][R14.64] ;  /* 0x0000000a0e0f9981 */ /* 0x000ea2000c1e1900 */
[----:B---3--:R-:W-:-:S03]  /*0b60*/  @!P2 IMAD.WIDE.U32 R6, R21, 0x4, R6 ;  /* 0x000000041506a825 */ /* 0x008fc600078e0006 */
[----:B------:R-:W2:Y:S04]  /*0b70*/  @!P1 LDG.E R4, desc[UR10][R12.64+0x4] ;  /* 0x0000040a0c049981 */ /* 0x000ea8000c1e1900 */
[----:B------:R-:W3:Y:S01]  /*0b80*/  @!P2 LDG.E R7, desc[UR10][R6.64] ;  /* 0x0000000a0607a981 */ /* 0x000ee2000c1e1900 */
[----:B-1----:R-:W-:-:S03]  /*0b90*/  @!P3 IMAD.WIDE.U32 R8, R19, 0x4, R8 ;  /* 0x000000041308b825 */ /* 0x002fc600078e0008 */
[----:B------:R-:W3:Y:S04]  /*0ba0*/  @!P2 LDG.E R18, desc[UR10][R12.64+0x8] ;  /* 0x0000080a0c12a981 */ /* 0x000ee8000c1e1900 */
[----:B------:R-:W5:Y:S04]  /*0bb0*/  @!P3 LDG.E R19, desc[UR10][R12.64+0xc] ;  /* 0x00000c0a0c13b981 */ /* 0x000f68000c1e1900 */
[----:B------:R-:W5:Y:S01]  /*0bc0*/  @!P3 LDG.E R9, desc[UR10][R8.64] ;  /* 0x0000000a0809b981 */ /* 0x000f62000c1e1900 */
[----:B------:R-:W-:Y:S02]  /*0bd0*/  VIADD R5, R5, 0x4 ;  /* 0x0000000405057836 */ /* 0x000fe40000000000 */
[----:B----4-:R-:W-:-:S04]  /*0be0*/  @!P0 FFMA R2, R17, R10, R2 ;  /* 0x0000000a11028223 */ /* 0x010fc80000000002 */
[----:B--2---:R-:W-:Y:S01]  /*0bf0*/  @!P1 FFMA R2, R15, R4, R2 ;  /* 0x000000040f029223 */ /* 0x004fe20000000002 */
[----:B------:R-:W-:-:S03]  /*0c00*/  IMAD.MOV.U32 R4, RZ, RZ, RZ ;  /* 0x000000ffff047224 */ /* 0x000fc600078e00ff */
[----:B---3--:R-:W-:-:S04]  /*0c10*/  @!P2 FFMA R2, R7, R18, R2 ;  /* 0x000000120702a223 */ /* 0x008fc80000000002 */
[----:B-----5:R-:W-:-:S07]  /*0c20*/  @!P3 FFMA R2, R9, R19, R2 ;  /* 0x000000130902b223 */ /* 0x020fce0000000002 */
.L_x_42:
[----:B------:R-:W-:Y:S05]  /*0c30*/  BRA.U !UP1, `(.L_x_39) ;  /* 0x0000000109e87547 */ /* 0x000fea000b800000 */
[----:B------:R-:W-:Y:S02]  /*0c40*/  UISETP.NE.U32.AND UP0, UPT, UR5, 0x1, UPT ;  /* 0x000000010500788c */ /* 0x000fe4000bf05070 */
[----:B------:R-:W-:Y:S02]  /*0c50*/  ULOP3.LUT UR4, UR4, 0x1, URZ, 0xc0, !UPT ;  /* 0x0000000104047892 */ /* 0x000fe4000f8ec0ff */
[----:B------:R-:W-:Y:S02]  /*0c60*/  UISETP.NE.AND.EX UP0, UPT, URZ, URZ, UPT, UP0 ;  /* 0x000000ffff00728c */ /* 0x000fe4000bf05300 */
[----:B------:R-:W-:-:S04]  /*0c70*/  UISETP.NE.U32.AND UP1, UPT, UR4, 0x1, UPT ;  /* 0x000000010400788c */ /* 0x000fc8000bf25070 */
[----:B------:R-:W-:-:S03]  /*0c80*/  UISETP.NE.U32.AND.EX UP1, UPT, URZ, URZ, UPT, UP1 ;  /* 0x000000ffff00728c */ /* 0x000fc6000bf25110 */
[----:B------:R-:W-:Y:S08]  /*0c90*/  BRA.U !UP0, `(.L_x_43) ;  /* 0x0000000108887547 */ /* 0x000ff0000b800000 */
[----:B------:R-:W0:Y:S01]  /*0ca0*/  LDCU.64 UR4, c[0x0][0x398] ;  /* 0x00007300ff0477ac */ /* 0x000e220008000a00 */
[----:B------:R-:W-:Y:S01]  /*0cb0*/  LOP3.LUT R7, RZ, R5, RZ, 0x33, !PT ;  /* 0x00000005ff077212 */ /* 0x000fe200078e33ff */
[----:B------:R-:W-:-:S04]  /*0cc0*/  IMAD.IADD R17, R0, 0x1, -R5 ;  /* 0x0000000100117824 */ /* 0x000fc800078e0a05 */
[----:B------:R-:W-:Y:S01]  /*0cd0*/  IMAD.IADD R15, R0, 0x1, R7 ;  /* 0x00000001000f7824 */ /* 0x000fe200078e0207 */
[----:B------:R-:W-:-:S04]  /*0ce0*/  SHF.R.S32.HI R6, RZ, 0x1f, R17 ;  /* 0x0000001fff067819 */ /* 0x000fc80000011411 */
[----:B------:R-:W-:Y:S02]  /*0cf0*/  SHF.R.S32.HI R7, RZ, 0x1f, R15 ;  /* 0x0000001fff077819 */ /* 0x000fe4000001140f */
[----:B0-----:R-:W-:Y:S02]  /*0d00*/  ISETP.GE.U32.AND P0, PT, R17, UR4, PT ;  /* 0x0000000411007c0c */ /* 0x001fe4000bf06070 */
[----:B------:R-:W-:Y:S02]  /*0d10*/  ISETP.GE.U32.AND P1, PT, R15, UR4, PT ;  /* 0x000000040f007c0c */ /* 0x000fe4000bf26070 */
[----:B------:R-:W-:Y:S02]  /*0d20*/  ISETP.GE.U32.AND.EX P0, PT, R6, UR5, PT, P0 ;  /* 0x0000000506007c0c */ /* 0x000fe4000bf06100 */
[----:B------:R-:W-:Y:S02]  /*0d30*/  ISETP.GE.U32.AND.EX P1, PT, R7, UR5, PT, P1 ;  /* 0x0000000507007c0c */ /* 0x000fe4000bf26110 */
[----:B------:R-:W-:-:S02]  /*0d40*/  ISETP.LT.OR P0, PT, R17, RZ, P0 ;  /* 0x000000ff1100720c */ /* 0x000fc40000701670 */
[----:B------:R-:W-:-:S11]  /*0d50*/  ISETP.LT.OR P1, PT, R15, RZ, P1 ;  /* 0x000000ff0f00720c */ /* 0x000fd60000f21670 */
[----:B------:R-:W0:Y:S02]  /*0d60*/  @!P0 LDC.64 R6, c[0x0][0x388] ;  /* 0x0000e200ff068b82 */ /* 0x000e240000000a00 */
[----:B------:R-:W-:-:S05]  /*0d70*/  @!P1 IMAD.SHL.U32 R14, R5, 0x4, RZ ;  /* 0x00000004050e9824 */ /* 0x000fca00078e00ff */
[----:B------:R-:W-:Y:S01]  /*0d80*/  @!P1 LOP3.LUT R19, R14, 0xfffffffc, RZ, 0xc0, !PT ;  /* 0xfffffffc0e139812 */ /* 0x000fe200078ec0ff */
[----:B------:R-:W1:Y:S01]  /*0d90*/  @!P0 LDC.64 R12, c[0x0][0x380] ;  /* 0x0000e000ff0c8b82 */ /* 0x000e620000000a00 */
[----:B------:R-:W-:-:S04]  /*0da0*/  @!P1 SHF.L.U64.HI R14, R5, 0x2, R4 ;  /* 0x00000002050e9819 */ /* 0x000fc80000010204 */
[----:B------:R-:W-:-:S03]  /*0db0*/  @!P1 LOP3.LUT R14, R14, 0x3, RZ, 0xc0, !PT ;  /* 0x000000030e0e9812 */ /* 0x000fc600078ec0ff */
[----:B------:R-:W2:Y:S08]  /*0dc0*/  @!P1 LDC.64 R8, c[0x0][0x388] ;  /* 0x0000e200ff089b82 */ /* 0x000eb00000000a00 */
[----:B------:R-:W3:Y:S01]  /*0dd0*/  @!P1 LDC.64 R10, c[0x0][0x380] ;  /* 0x0000e000ff0a9b82 */ /* 0x000ee20000000a00 */
[----:B0-----:R-:W-:-:S04]  /*0de0*/  @!P0 LEA R6, P2, R5, R6, 0x2 ;  /* 0x0000000605068211 */ /* 0x001fc800078410ff */
[----:B------:R-:W-:Y:S01]  /*0df0*/  @!P0 LEA.HI.X R7, R5, R7, R4, 0x2, P2 ;  /* 0x0000000705078211 */ /* 0x000fe200010f1404 */
[----:B-1----:R-:W-:-:S05]  /*0e00*/  @!P0 IMAD.WIDE.U32 R12, R17, 0x4, R12 ;  /* 0x00000004110c8825 */ /* 0x002fca00078e000c */
[----:B------:R-:W4:Y:S04]  /*0e10*/  @!P0 LDG.E R7, desc[UR10][R6.64] ;  /* 0x0000000a06078981 */ /* 0x000f28000c1e1900 */
[----:B------:R-:W4:Y:S01]  /*0e20*/  @!P0 LDG.E R13, desc[UR10][R12.64] ;  /* 0x0000000a0c0d8981 */ /* 0x000f22000c1e1900 */
[----:B--2---:R-:W-:-:S05]  /*0e30*/  @!P1 IADD3 R8, P3, PT, R19, R8, RZ ;  /* 0x0000000813089210 */ /* 0x004fca0007f7e0ff */
[----:B------:R-:W-:Y:S02]  /*0e40*/  @!P1 IMAD.X R9, R14, 0x1, R9, P3 ;  /* 0x000000010e099824 */ /* 0x000fe400018e0609 */
[----:B---3--:R-:W-:-:S03]  /*0e50*/  @!P1 IMAD.WIDE.U32 R10, R15, 0x4, R10 ;  /* 0x000000040f0a9825 */ /* 0x008fc600078e000a */
[----:B------:R-:W2:Y:S04]  /*0e60*/  @!P1 LDG.E R8, desc[UR10][R8.64+0x4] ;  /* 0x0000040a08089981 */ /* 0x000ea8000c1e1900 */
[----:B------:R-:W2:Y:S01]  /*0e70*/  @!P1 LDG.E R11, desc[UR10][R10.64] ;  /* 0x0000000a0a0b9981 */ /* 0x000ea2000c1e1900 */
[----:B------:R-:W-:Y:S02]  /*0e80*/  VIADD R5, R5, 0x2 ;  /* 0x0000000205057836 */ /* 0x000fe40000000000 */
[----:B------:R-:W-:Y:S02]  /*0e90*/  IMAD.MOV.U32 R4, RZ, RZ, RZ ;  /* 0x000000ffff047224 */ /* 0x000fe400078e00ff */
[----:B----4-:R-:W-:-:S04]  /*0ea0*/  @!P0 FFMA R2, R7, R13, R2 ;  /* 0x0000000d07028223 */ /* 0x010fc80000000002 */
[----:B--2---:R-:W-:-:S07]  /*0eb0*/  @!P1 FFMA R2, R11, R8, R2 ;  /* 0x000000080b029223 */ /* 0x004fce0000000002 */
.L_x_43:
[----:B------:R-:W-:Y:S05]  /*0ec0*/  BRA.U UP1, `(.L_x_39) ;  /* 0x0000000101447547 */ /* 0x000fea000b800000 */
[----:B------:R-:W0:Y:S01]  /*0ed0*/  LDCU.64 UR4, c[0x0][0x398] ;  /* 0x00007300ff0477ac */ /* 0x000e220008000a00 */
[----:B------:R-:W-:Y:S01]  /*0ee0*/  IMAD.IADD R9, R0, 0x1, -R5 ;  /* 0x0000000100097824 */ /* 0x000fe200078e0a05 */
[----:B------:R-:W-:Y:S04]  /*0ef0*/  BSSY.RECONVERGENT B0, `(.L_x_39) ;  /* 0x000000e000007945 */ /* 0x000fe80003800200 */
[----:B------:R-:W-:Y:S02]  /*0f00*/  SHF.R.S32.HI R6, RZ, 0x1f, R9 ;  /* 0x0000001fff067819 */ /* 0x000fe40000011409 */
[----:B0-----:R-:W-:-:S04]  /*0f10*/  ISETP.GE.U32.AND P0, PT, R9, UR4, PT ;  /* 0x0000000409007c0c */ /* 0x001fc8000bf06070 */
[----:B------:R-:W-:-:S04]  /*0f20*/  ISETP.GE.U32.AND.EX P0, PT, R6, UR5, PT, P0 ;  /* 0x0000000506007c0c */ /* 0x000fc8000bf06100 */
[----:B------:R-:W-:-:S13]  /*0f30*/  ISETP.LT.OR P0, PT, R9, RZ, P0 ;  /* 0x000000ff0900720c */ /* 0x000fda0000701670 */
[----:B------:R-:W-:Y:S05]  /*0f40*/  @P0 BRA `(.L_x_44) ;  /* 0x0000000000200947 */ /* 0x000fea0003800000 */
[----:B------:R-:W0:Y:S08]  /*0f50*/  LDC.64 R10, c[0x0][0x388] ;  /* 0x0000e200ff0a7b82 */ /* 0x000e300000000a00 */
[----:B------:R-:W1:Y:S01]  /*0f60*/  LDC.64 R6, c[0x0][0x380] ;  /* 0x0000e000ff067b82 */ /* 0x000e620000000a00 */
[----:B0-----:R-:W-:Y:S01]  /*0f70*/  LEA R8, P0, R5, R10, 0x2 ;  /* 0x0000000a05087211 */ /* 0x001fe200078010ff */
[----:B-1----:R-:W-:-:S03]  /*0f80*/  IMAD.WIDE.U32 R6, R9, 0x4, R6 ;  /* 0x0000000409067825 */ /* 0x002fc600078e0006 */
[----:B------:R-:W-:-:S03]  /*0f90*/  LEA.HI.X R9, R5, R11, R4, 0x2, P0 ;  /* 0x0000000b05097211 */ /* 0x000fc600000f1404 */
[----:B------:R-:W2:Y:S04]  /*0fa0*/  LDG.E R7, desc[UR10][R6.64] ;  /* 0x0000000a06077981 */ /* 0x000ea8000c1e1900 */
[----:B------:R-:W2:Y:S02]  /*0fb0*/  LDG.E R8, desc[UR10][R8.64] ;  /* 0x0000000a08087981 */ /* 0x000ea4000c1e1900 */
[----:B--2---:R-:W-:-:S07]  /*0fc0*/  FFMA R2, R7, R8, R2 ;  /* 0x0000000807027223 */ /* 0x004fce0000000002 */
.L_x_44:
[----:B------:R-:W-:Y:S05]  /*0fd0*/  BSYNC.RECONVERGENT B0 ;  /* 0x0000000000007941 */ /* 0x000fea0003800200 */
.L_x_39:
[----:B------:R-:W0:Y:S02]  /*0fe0*/  LDCU.64 UR4, c[0x0][0x390] ;  /* 0x00007200ff0477ac */ /* 0x000e240008000a00 */
[----:B0-----:R-:W-:-:S04]  /*0ff0*/  LEA R4, P0, R0, UR4, 0x2 ;  /* 0x0000000400047c11 */ /* 0x001fc8000f8010ff */
[----:B------:R-:W-:-:S05]  /*1000*/  LEA.HI.X R5, R0, UR5, R3, 0x2, P0 ;  /* 0x0000000500057c11 */ /* 0x000fca00080f1403 */
[----:B------:R-:W-:Y:S01]  /*1010*/  STG.E desc[UR10][R4.64], R2 ;  /* 0x0000000204007986 */ /* 0x000fe2000c10190a */
[----:B------:R-:W-:Y:S05]  /*1020*/  EXIT ;  /* 0x000000000000794d */ /* 0x000fea0003800000 */
.L_x_45:
        /* <DEDUP_REMOVED lines=13> */
.L_x_48:


//--------------------- .nv.shared._Z12conv3_kernelPKfPfmmm --------------------------
	.section	.nv.shared._Z12conv3_kernelPKfPfmmm,"aw",@nobits
	.sectionflags	@""
	.align	16
	.zero		1024


//--------------------- .nv.shared.reserved.0     --------------------------
	.section	.nv.shared.reserved.0,"aw",@nobits
	.weak		__nv_reservedSMEM_offset_0_alias
	.size		__nv_reservedSMEM_offset_0_alias, 0, 64
	.other		__nv_reservedSMEM_offset_0_alias,@"STO_CUDA_RESERVED_SHARED STV_DEFAULT"
__nv_reservedSMEM_offset_0_alias:
	.zero		0
	.zero		64


//--------------------- .nv.shared._Z12conv2_kernelPKfS0_Pfmmm --------------------------
	.section	.nv.shared._Z12conv2_kernelPKfS0_Pfmmm,"aw",@nobits
	.sectionflags	@""
	.align	16
	.zero		1024


//--------------------- .nv.shared._Z11conv_kernelPKfS0_Pfmmm --------------------------
	.section	.nv.shared._Z11conv_kernelPKfS0_Pfmmm,"aw",@nobits
	.sectionflags	@""
	.align	16
	.zero		1024


//--------------------- .nv.constant0._Z12conv3_kernelPKfPfmmm --------------------------
	.section	.nv.constant0._Z12conv3_kernelPKfPfmmm,"a",@progbits
	.sectionflags	@""
	.align	4
.nv.constant0._Z12conv3_kernelPKfPfmmm:
	.zero		936


//--------------------- .nv.constant0._Z12conv2_kernelPKfS0_Pfmmm --------------------------
	.section	.nv.constant0._Z12conv2_kernelPKfS0_Pfmmm,"a",@progbits
	.sectionflags	@""
	.align	4
.nv.constant0._Z12conv2_kernelPKfS0_Pfmmm:
	.zero		944


//--------------------- .nv.constant0._Z11conv_kernelPKfS0_Pfmmm --------------------------
	.section	.nv.constant0._Z11conv_kernelPKfS0_Pfmmm,"a",@progbits
	.sectionflags	@""
	.align	4
.nv.constant0._Z11conv_kernelPKfS0_Pfmmm:
	.zero		944


//--------------------- SYMBOLS --------------------------

	.type		.nv.reservedSmem.offset0,@object
	.size		.nv.reservedSmem.offset0,0x4
	.type		.nv.reservedSmem.cap,@object
	.size		.nv.reservedSmem.cap,0x4
